// auto-generated by cutlass_sweep.gemm — config: {"arch": "sm_100", "cluster_m": 1, "cluster_n": 1, "dtype": "e4m3", "dtype_b": "e4m3", "layout": "nt", "stages": 0, "tile_k": 64, "tile_m": 64, "tile_n": 256}
#include "cutlass/cutlass.h"
#include "cutlass/gemm/collective/collective_builder.hpp"
#include "cutlass/gemm/device/gemm_universal_adapter.h"
#include "cutlass/gemm/kernel/gemm_universal.hpp"
#include "cutlass/epilogue/collective/collective_builder.hpp"

using ElemA = cutlass::float_e4m3_t;
using ElemB = cutlass::float_e4m3_t;
using ElemCD = cutlass::float_e4m3_t;
using Acc  = float;
using TileShape    = cute::Shape<cute::_64, cute::_256, cute::_64>;
using ClusterShape = cute::Shape<cute::_1, cute::_1, cute::_1>;

using CollectiveEpilogue = typename cutlass::epilogue::collective::CollectiveBuilder<
    cutlass::arch::Sm100, cutlass::arch::OpClassTensorOp,
    TileShape, ClusterShape,
    cutlass::epilogue::collective::EpilogueTileAuto,
    Acc, Acc,
    ElemCD, cutlass::layout::RowMajor, 128 / cutlass::sizeof_bits<ElemCD>::value,
    ElemCD, cutlass::layout::RowMajor, 128 / cutlass::sizeof_bits<ElemCD>::value,
    cutlass::epilogue::collective::EpilogueScheduleAuto
  >::CollectiveOp;

using CollectiveMainloop = typename cutlass::gemm::collective::CollectiveBuilder<
    cutlass::arch::Sm100, cutlass::arch::OpClassTensorOp,
    ElemA, cutlass::layout::RowMajor, 128 / cutlass::sizeof_bits<ElemA>::value,
    ElemB, cutlass::layout::ColumnMajor, 128 / cutlass::sizeof_bits<ElemB>::value,
    Acc,
    TileShape, ClusterShape,
    cutlass::gemm::collective::StageCountAutoCarveout<static_cast<int>(sizeof(typename CollectiveEpilogue::SharedStorage))>,
    cutlass::gemm::collective::KernelScheduleAuto
  >::CollectiveOp;

using GemmKernel = cutlass::gemm::kernel::GemmUniversal<
    cute::Shape<int,int,int,int>,
    CollectiveMainloop,
    CollectiveEpilogue
>;
using Gemm = cutlass::gemm::device::GemmUniversalAdapter<GemmKernel>;

// Force the device kernel symbol into the cubin without needing a host main.
auto* _anchor = &cutlass::device_kernel<GemmKernel>;


// ===== COMPILED SASS (sm_100a) =====

	.target	sm_100a

	.elftype	@"ET_EXEC"


//--------------------- .note.nv.tkinfo           --------------------------
	.section	.note.nv.tkinfo,"",@"SHT_NOTE"
	.sectionflags	@"SHF_NOTE_NV_TKINFO"
	.tkinfo
        /*0018*/ 	.word	0x00000002
        /*0030*/ 	.string	""
        /*0030*/ 	.string	"ptxas"
        /*0030*/ 	.string	"Cuda compilation tools, release 13.0, V13.0.88"
        /*0030*/ 	.string	"Build cuda_13.0.r13.0/compiler.36424714_0"
        /*0030*/ 	.string	"-arch sm_100a -m 64 "



//--------------------- .note.nv.cuinfo           --------------------------
	.section	.note.nv.cuinfo,"",@"SHT_NOTE"
	.sectionflags	@"SHF_NOTE_NV_CUINFO"
        /*0018*/ 	.short	0x0002
        /*001a*/ 	.short	0x0064
        /*001c*/ 	.short	0x0082
	.zero		2


//--------------------- .nv.info                  --------------------------
	.section	.nv.info,"",@"SHT_CUDA_INFO"
	.align	4


	//----- nvinfo : EIATTR_REGCOUNT
	.align		4
        /*0000*/ 	.byte	0x04, 0x2f
        /*0002*/ 	.short	(.L_20 - .L_19)
	.align		4
.L_19:
        /*0004*/ 	.word	index@(_ZN7cutlass13device_kernelINS_4gemm6kernel13GemmUniversalIN4cute5tupleIJiiiiEEENS1_10collective13CollectiveMmaINS1_35MainloopSm100TmaUmmaWarpSpecializedILi10ELi2ELi4ENS5_IJNS4_1CILi1EEESB_SB_EEEEENS5_IJNSA_ILi64EEENSA_ILi256EEESE_EEENS_12float_e4m3_tENS5_IJlSB_lEEESH_SI_NS4_8TiledMMAINS4_8MMA_AtomIJNS4_10MMA_TraitsINS4_19SM100_MMA_F8F6F4_SSEJSH_SH_fSE_SF_NS4_17integral_constantINS4_4UMMA5MajorELSP_0EEESQ_NSN_INSO_7ScaleInELSR_0EEESS_EEEEEENS4_6LayoutISC_NS5_IJNSA_ILi0EEESW_SW_EEEEENS5_IJNS4_10UnderscoreESZ_SZ_EEEEENS4_13SM90_TMA_LOADENS4_14ComposedLayoutINS4_7SwizzleILi2ELi4ELi3EEENS4_18smem_ptr_flag_bitsILi8EEENSV_INS5_IJNSA_ILi8EEESE_EEENS5_IJSE_SB_EEEEEEEvNS4_8identityES12_S1C_vS1D_EENS_8epilogue10collective18CollectiveEpilogueINS1F_23Sm100TmaWarpSpecializedILi4ELi2ELi32ELb0ELb0EEEJSG_NS5_IJNSV_ISE_SB_EES1K_EEESH_SI_SH_SI_NS1F_6fusion15FusionCallbacksIS1J_NS1M_17LinearCombinationISH_fSH_fLNS_15FloatRoundStyleE2EEESG_S1L_JEEENS4_5SM1004TMEM4LOAD26SM100_TMEM_LOAD_16dp32b32xES12_S1C_NS4_39AutoVectorizingCopyWithAssumedAlignmentILi128EEENS4_14SM90_TMA_STOREES1C_S1X_S1X_EEEvvEEEEvNT_6ParamsE)
        /*0008*/ 	.word	0x00000079


	//----- nvinfo : EIATTR_FRAME_SIZE
	.align		4
.L_20:
        /*000c*/ 	.byte	0x04, 0x11
        /*000e*/ 	.short	(.L_22 - .L_21)
	.align		4
.L_21:
        /*0010*/ 	.word	index@($__internal_2_$__cuda_sm10x_tcgen05_guardrail_trap_unallocated_columns_being_dealloced)
        /*0014*/ 	.word	0x00000000


	//----- nvinfo : EIATTR_FRAME_SIZE
	.align		4
.L_22:
        /*0018*/ 	.byte	0x04, 0x11
        /*001a*/ 	.short	(.L_24 - .L_23)
	.align		4
.L_23:
        /*001c*/ 	.word	index@($__internal_1_$__cuda_sm10x_tcgen05_guardrail_trap_phase_invalid_during_alloc)
        /*0020*/ 	.word	0x00000000


	//----- nvinfo : EIATTR_FRAME_SIZE
	.align		4
.L_24:
        /*0024*/ 	.byte	0x04, 0x11
        /*0026*/ 	.short	(.L_26 - .L_25)
	.align		4
.L_25:
        /*0028*/ 	.word	index@($__internal_0_$__cuda_sm10x_tcgen05_guardrail_trap_col_being_dealloced_not_returned_by_alloc)
        /*002c*/ 	.word	0x00000000


	//----- nvinfo : EIATTR_FRAME_SIZE
	.align		4
.L_26:
        /*0030*/ 	.byte	0x04, 0x11
        /*0032*/ 	.short	(.L_28 - .L_27)
	.align		4
.L_27:
        /*0034*/ 	.word	index@(_ZN7cutlass13device_kernelINS_4gemm6kernel13GemmUniversalIN4cute5tupleIJiiiiEEENS1_10collective13CollectiveMmaINS1_35MainloopSm100TmaUmmaWarpSpecializedILi10ELi2ELi4ENS5_IJNS4_1CILi1EEESB_SB_EEEEENS5_IJNSA_ILi64EEENSA_ILi256EEESE_EEENS_12float_e4m3_tENS5_IJlSB_lEEESH_SI_NS4_8TiledMMAINS4_8MMA_AtomIJNS4_10MMA_TraitsINS4_19SM100_MMA_F8F6F4_SSEJSH_SH_fSE_SF_NS4_17integral_constantINS4_4UMMA5MajorELSP_0EEESQ_NSN_INSO_7ScaleInELSR_0EEESS_EEEEEENS4_6LayoutISC_NS5_IJNSA_ILi0EEESW_SW_EEEEENS5_IJNS4_10UnderscoreESZ_SZ_EEEEENS4_13SM90_TMA_LOADENS4_14ComposedLayoutINS4_7SwizzleILi2ELi4ELi3EEENS4_18smem_ptr_flag_bitsILi8EEENSV_INS5_IJNSA_ILi8EEESE_EEENS5_IJSE_SB_EEEEEEEvNS4_8identityES12_S1C_vS1D_EENS_8epilogue10collective18CollectiveEpilogueINS1F_23Sm100TmaWarpSpecializedILi4ELi2ELi32ELb0ELb0EEEJSG_NS5_IJNSV_ISE_SB_EES1K_EEESH_SI_SH_SI_NS1F_6fusion15FusionCallbacksIS1J_NS1M_17LinearCombinationISH_fSH_fLNS_15FloatRoundStyleE2EEESG_S1L_JEEENS4_5SM1004TMEM4LOAD26SM100_TMEM_LOAD_16dp32b32xES12_S1C_NS4_39AutoVectorizingCopyWithAssumedAlignmentILi128EEENS4_14SM90_TMA_STOREES1C_S1X_S1X_EEEvvEEEEvNT_6ParamsE)
        /*0038*/ 	.word	0x00000000


	//----- nvinfo : EIATTR_MIN_STACK_SIZE
	.align		4
.L_28:
        /*003c*/ 	.byte	0x04, 0x12
        /*003e*/ 	.short	(.L_30 - .L_29)
	.align		4
.L_29:
        /*0040*/ 	.word	index@(_ZN7cutlass13device_kernelINS_4gemm6kernel13GemmUniversalIN4cute5tupleIJiiiiEEENS1_10collective13CollectiveMmaINS1_35MainloopSm100TmaUmmaWarpSpecializedILi10ELi2ELi4ENS5_IJNS4_1CILi1EEESB_SB_EEEEENS5_IJNSA_ILi64EEENSA_ILi256EEESE_EEENS_12float_e4m3_tENS5_IJlSB_lEEESH_SI_NS4_8TiledMMAINS4_8MMA_AtomIJNS4_10MMA_TraitsINS4_19SM100_MMA_F8F6F4_SSEJSH_SH_fSE_SF_NS4_17integral_constantINS4_4UMMA5MajorELSP_0EEESQ_NSN_INSO_7ScaleInELSR_0EEESS_EEEEEENS4_6LayoutISC_NS5_IJNSA_ILi0EEESW_SW_EEEEENS5_IJNS4_10UnderscoreESZ_SZ_EEEEENS4_13SM90_TMA_LOADENS4_14ComposedLayoutINS4_7SwizzleILi2ELi4ELi3EEENS4_18smem_ptr_flag_bitsILi8EEENSV_INS5_IJNSA_ILi8EEESE_EEENS5_IJSE_SB_EEEEEEEvNS4_8identityES12_S1C_vS1D_EENS_8epilogue10collective18CollectiveEpilogueINS1F_23Sm100TmaWarpSpecializedILi4ELi2ELi32ELb0ELb0EEEJSG_NS5_IJNSV_ISE_SB_EES1K_EEESH_SI_SH_SI_NS1F_6fusion15FusionCallbacksIS1J_NS1M_17LinearCombinationISH_fSH_fLNS_15FloatRoundStyleE2EEESG_S1L_JEEENS4_5SM1004TMEM4LOAD26SM100_TMEM_LOAD_16dp32b32xES12_S1C_NS4_39AutoVectorizingCopyWithAssumedAlignmentILi128EEENS4_14SM90_TMA_STOREES1C_S1X_S1X_EEEvvEEEEvNT_6ParamsE)
        /*0044*/ 	.word	0x00000000
.L_30:


//--------------------- .nv.compat                --------------------------
	.section	.nv.compat,"",@"SHT_CUDA_COMPAT_INFO"
	.align	4
        /*0000*/ 	.byte	0x02, 0x09, 0x01, 0x00, 0x02, 0x02, 0x02, 0x00, 0x02, 0x05, 0x05, 0x00, 0x03, 0x07, 0x01, 0x01
        /*0010*/ 	.byte	0x02, 0x03, 0x01, 0x00, 0x02, 0x06, 0x01, 0x00, 0x04, 0x0b, 0x08, 0x00, 0x09, 0x00, 0x00, 0x00
        /*0020*/ 	.byte	0x00, 0x00, 0x00, 0x00


//--------------------- .nv.info._ZN7cutlass13device_kernelINS_4gemm6kernel13GemmUniversalIN4cute5tupleIJiiiiEEENS1_10collective13CollectiveMmaINS1_35MainloopSm100TmaUmmaWarpSpecializedILi10ELi2ELi4ENS5_IJNS4_1CILi1EEESB_SB_EEEEENS5_IJNSA_ILi64EEENSA_ILi256EEESE_EEENS_12float_e4m3_tENS5_IJlSB_lEEESH_SI_NS4_8TiledMMAINS4_8MMA_AtomIJNS4_10MMA_TraitsINS4_19SM100_MMA_F8F6F4_SSEJSH_SH_fSE_SF_NS4_17integral_constantINS4_4UMMA5MajorELSP_0EEESQ_NSN_INSO_7ScaleInELSR_0EEESS_EEEEEENS4_6LayoutISC_NS5_IJNSA_ILi0EEESW_SW_EEEEENS5_IJNS4_10UnderscoreESZ_SZ_EEEEENS4_13SM90_TMA_LOADENS4_14ComposedLayoutINS4_7SwizzleILi2ELi4ELi3EEENS4_18smem_ptr_flag_bitsILi8EEENSV_INS5_IJNSA_ILi8EEESE_EEENS5_IJSE_SB_EEEEEEEvNS4_8identityES12_S1C_vS1D_EENS_8epilogue10collective18CollectiveEpilogueINS1F_23Sm100TmaWarpSpecializedILi4ELi2ELi32ELb0ELb0EEEJSG_NS5_IJNSV_ISE_SB_EES1K_EEESH_SI_SH_SI_NS1F_6fusion15FusionCallbacksIS1J_NS1M_17LinearCombinationISH_fSH_fLNS_15FloatRoundStyleE2EEESG_S1L_JEEENS4_5SM1004TMEM4LOAD26SM100_TMEM_LOAD_16dp32b32xES12_S1C_NS4_39AutoVectorizingCopyWithAssumedAlignmentILi128EEENS4_14SM90_TMA_STOREES1C_S1X_S1X_EEEvvEEEEvNT_6ParamsE --------------------------
	.section	.nv.info._ZN7cutlass13device_kernelINS_4gemm6kernel13GemmUniversalIN4cute5tupleIJiiiiEEENS1_10collective13CollectiveMmaINS1_35MainloopSm100TmaUmmaWarpSpecializedILi10ELi2ELi4ENS5_IJNS4_1CILi1EEESB_SB_EEEEENS5_IJNSA_ILi64EEENSA_ILi256EEESE_EEENS_12float_e4m3_tENS5_IJlSB_lEEESH_SI_NS4_8TiledMMAINS4_8MMA_AtomIJNS4_10MMA_TraitsINS4_19SM100_MMA_F8F6F4_SSEJSH_SH_fSE_SF_NS4_17integral_constantINS4_4UMMA5MajorELSP_0EEESQ_NSN_INSO_7ScaleInELSR_0EEESS_EEEEEENS4_6LayoutISC_NS5_IJNSA_ILi0EEESW_SW_EEEEENS5_IJNS4_10UnderscoreESZ_SZ_EEEEENS4_13SM90_TMA_LOADENS4_14ComposedLayoutINS4_7SwizzleILi2ELi4ELi3EEENS4_18smem_ptr_flag_bitsILi8EEENSV_INS5_IJNSA_ILi8EEESE_EEENS5_IJSE_SB_EEEEEEEvNS4_8identityES12_S1C_vS1D_EENS_8epilogue10collective18CollectiveEpilogueINS1F_23Sm100TmaWarpSpecializedILi4ELi2ELi32ELb0ELb0EEEJSG_NS5_IJNSV_ISE_SB_EES1K_EEESH_SI_SH_SI_NS1F_6fusion15FusionCallbacksIS1J_NS1M_17LinearCombinationISH_fSH_fLNS_15FloatRoundStyleE2EEESG_S1L_JEEENS4_5SM1004TMEM4LOAD26SM100_TMEM_LOAD_16dp32b32xES12_S1C_NS4_39AutoVectorizingCopyWithAssumedAlignmentILi128EEENS4_14SM90_TMA_STOREES1C_S1X_S1X_EEEvvEEEEvNT_6ParamsE,"",@"SHT_CUDA_INFO"
	.sectionflags	@""
	.align	4


	//----- nvinfo : EIATTR_CUDA_API_VERSION
	.align		4
        /*0000*/ 	.byte	0x04, 0x37
        /*0002*/ 	.short	(.L_32 - .L_31)
.L_31:
        /*0004*/ 	.word	0x00000082


	//----- nvinfo : EIATTR_KPARAM_INFO
	.align		4
.L_32:
        /*0008*/ 	.byte	0x04, 0x17
        /*000a*/ 	.short	(.L_34 - .L_33)
.L_33:
        /*000c*/ 	.word	0x00000000
        /*0010*/ 	.short	0x0000
        /*0012*/ 	.short	0x0000
        /*0014*/ 	.byte	0x00, 0xf0, 0x01, 0x20


	//----- nvinfo : EIATTR_AT_ENTRY_FRAGMENTS
	.align		4
.L_34:
        /*0018*/ 	.byte	0x04, 0x4f
        /*001a*/ 	.short	(.L_36 - .L_35)


	//   ....[0]....
.L_35:
        /*001c*/ 	.word	0x00000006


	//----- nvinfo : EIATTR_RESERVED_SMEM_USED
	.align		4
.L_36:
        /*0020*/ 	.byte	0x01, 0x41
	.zero		2


	//----- nvinfo : EIATTR_SPARSE_MMA_MASK
	.align		4
        /*0024*/ 	.byte	0x03, 0x50
        /*0026*/ 	.short	0x0000


	//----- nvinfo : EIATTR_TCGEN05_1CTA_USED
	.align		4
        /*0028*/ 	.byte	0x01, 0x51
	.zero		2


	//----- nvinfo : EIATTR_MAXREG_COUNT
	.align		4
        /*002c*/ 	.byte	0x03, 0x1b
        /*002e*/ 	.short	0x00ff


	//----- nvinfo : EIATTR_NUM_BARRIERS
	.align		4
        /*0030*/ 	.byte	0x02, 0x4c
        /*0032*/ 	.byte	0x07
	.zero		1


	//----- nvinfo : EIATTR_EXTERNS
	.align		4
        /*0034*/ 	.byte	0x04, 0x0f
        /*0036*/ 	.short	(.L_38 - .L_37)


	//   ....[0]....
	.align		4
.L_37:
        /*0038*/ 	.word	index@(__assertfail)


	//----- nvinfo : EIATTR_MERCURY_ISA_VERSION
	.align		4
.L_38:
        /*003c*/ 	.byte	0x03, 0x5f
        /*003e*/ 	.short	0x0101


	//----- nvinfo : EIATTR_INT_WARP_WIDE_INSTR_OFFSETS
	.align		4
        /*0040*/ 	.byte	0x04, 0x31
        /*0042*/ 	.short	(.L_40 - .L_39)


	//   ....[0]....
.L_39:
        /*0044*/ 	.word	0x00001ed0


	//   ....[1]....
        /*0048*/ 	.word	0x00003bf0


	//   ....[2]....
        /*004c*/ 	.word	0x00003c20


	//   ....[3]....
        /*0050*/ 	.word	0x00003c70


	//   ....[4]....
        /*0054*/ 	.word	0x00004590


	//   ....[5]....
        /*0058*/ 	.word	0x000045f0


	//   ....[6]....
        /*005c*/ 	.word	0x000046d0


	//   ....[7]....
        /*0060*/ 	.word	0x00004740


	//   ....[8]....
        /*0064*/ 	.word	0x00004850


	//   ....[9]....
        /*0068*/ 	.word	0x000048e0


	//   ....[10]....
        /*006c*/ 	.word	0x00004ab0


	//   ....[11]....
        /*0070*/ 	.word	0x00004c10


	//----- nvinfo : EIATTR_COOP_GROUP_MASK_REGIDS
	.align		4
.L_40:
        /*0074*/ 	.byte	0x04, 0x29
        /*0076*/ 	.short	(.L_42 - .L_41)


	//   ....[0]....
.L_41:
        /*0078*/ 	.word	0xffffffff


	//   ....[1]....
        /*007c*/ 	.word	0xffffffff


	//   ....[2]....
        /*0080*/ 	.word	0xffffffff


	//   ....[3]....
        /*0084*/ 	.word	0xffffffff


	//   ....[4]....
        /*0088*/ 	.word	0xffffffff


	//   ....[5]....
        /*008c*/ 	.word	0xffffffff


	//   ....[6]....
        /*0090*/ 	.word	0xffffffff


	//   ....[7]....
        /*0094*/ 	.word	0xffffffff


	//   ....[8]....
        /*0098*/ 	.word	0xffffffff


	//   ....[9]....
        /*009c*/ 	.word	0xffffffff


	//   ....[10]....
        /*00a0*/ 	.word	0xffffffff


	//   ....[11]....
        /*00a4*/ 	.word	0xffffffff


	//   ....[12]....
        /*00a8*/ 	.word	0xffffffff


	//----- nvinfo : EIATTR_COOP_GROUP_INSTR_OFFSETS
	.align		4
.L_42:
        /*00ac*/ 	.byte	0x04, 0x28
        /*00ae*/ 	.short	(.L_44 - .L_43)


	//   ....[0]....
.L_43:
        /*00b0*/ 	.word	0x00000090


	//   ....[1]....
        /*00b4*/ 	.word	0x000004d0


	//   ....[2]....
        /*00b8*/ 	.word	0x00000730


	//   ....[3]....
        /*00bc*/ 	.word	0x000008d0


	//   ....[4]....
        /*00c0*/ 	.word	0x000009d0


	//   ....[5]....
        /*00c4*/ 	.word	0x00000b40


	//   ....[6]....
        /*00c8*/ 	.word	0x00000ce0


	//   ....[7]....
        /*00cc*/ 	.word	0x00001db0


	//   ....[8]....
        /*00d0*/ 	.word	0x00002ef0


	//   ....[9]....
        /*00d4*/ 	.word	0x00003100


	//   ....[10]....
        /*00d8*/ 	.word	0x00003130


	//   ....[11]....
        /*00dc*/ 	.word	0x00003ae0


	//   ....[12]....
        /*00e0*/ 	.word	0x00003d10


	//----- nvinfo : EIATTR_VRC_CTA_INIT_COUNT
	.align		4
.L_44:
        /*00e4*/ 	.byte	0x02, 0x4a
        /*00e6*/ 	.byte	0x80
	.zero		1


	//----- nvinfo : EIATTR_SYSCALL_OFFSETS
	.align		4
        /*00e8*/ 	.byte	0x04, 0x46
        /*00ea*/ 	.short	(.L_46 - .L_45)


	//   ....[0]....
.L_45:
        /*00ec*/ 	.word	0x00005690


	//   ....[1]....
        /*00f0*/ 	.word	0x000057d0


	//   ....[2]....
        /*00f4*/ 	.word	0x00005fd0


	//   ....[3]....
        /*00f8*/ 	.word	0x00006d70


	//   ....[4]....
        /*00fc*/ 	.word	0x00007ad0


	//   ....[5]....
        /*0100*/ 	.word	0x00008860


	//----- nvinfo : EIATTR_MBARRIER_INSTR_OFFSETS
	.align		4
.L_46:
        /*0104*/ 	.byte	0x04, 0x39
        /*0106*/ 	.short	(.L_48 - .L_47)


	//   ....[0]....
.L_47:
        /*0108*/ 	.word	0x000005d0
        /*010c*/ 	.word	0x000000ff
        /*0110*/ 	.word	0x00000000
        /*0114*/ 	.short	0x0100
        /*0116*/ 	.byte	0x05
	.zero		1


	//   ....[1]....
        /*0118*/ 	.word	0x000005e0
        /*011c*/ 	.word	0x000000ff
        /*0120*/ 	.word	0x00000050
        /*0124*/ 	.short	0x0100
        /*0126*/ 	.byte	0x05
	.zero		1


	//   ....[2]....
        /*0128*/ 	.word	0x000005f0
        /*012c*/ 	.word	0x000000ff
        /*0130*/ 	.word	0x00000008
        /*0134*/ 	.short	0x0100
        /*0136*/ 	.byte	0x05
	.zero		1


	//   ....[3]....
        /*0138*/ 	.word	0x00000600
        /*013c*/ 	.word	0x000000ff
        /*0140*/ 	.word	0x00000058
        /*0144*/ 	.short	0x0100
        /*0146*/ 	.byte	0x05
	.zero		1


	//   ....[4]....
        /*0148*/ 	.word	0x00000610
        /*014c*/ 	.word	0x000000ff
        /*0150*/ 	.word	0x00000010
        /*0154*/ 	.short	0x0100
        /*0156*/ 	.byte	0x05
	.zero		1


	//   ....[5]....
        /*0158*/ 	.word	0x00000620
        /*015c*/ 	.word	0x000000ff
        /*0160*/ 	.word	0x00000060
        /*0164*/ 	.short	0x0100
        /*0166*/ 	.byte	0x05
	.zero		1


	//   ....[6]....
        /*0168*/ 	.word	0x00000630
        /*016c*/ 	.word	0x000000ff
        /*0170*/ 	.word	0x00000018
        /*0174*/ 	.short	0x0100
        /*0176*/ 	.byte	0x05
	.zero		1


	//   ....[7]....
        /*0178*/ 	.word	0x00000640
        /*017c*/ 	.word	0x000000ff
        /*0180*/ 	.word	0x00000068
        /*0184*/ 	.short	0x0100
        /*0186*/ 	.byte	0x05
	.zero		1


	//   ....[8]....
        /*0188*/ 	.word	0x00000650
        /*018c*/ 	.word	0x000000ff
        /*0190*/ 	.word	0x00000020
        /*0194*/ 	.short	0x0100
        /*0196*/ 	.byte	0x05
	.zero		1


	//   ....[9]....
        /*0198*/ 	.word	0x00000660
        /*019c*/ 	.word	0x000000ff
        /*01a0*/ 	.word	0x00000070
        /*01a4*/ 	.short	0x0100
        /*01a6*/ 	.byte	0x05
	.zero		1


	//   ....[10]....
        /*01a8*/ 	.word	0x00000670
        /*01ac*/ 	.word	0x000000ff
        /*01b0*/ 	.word	0x00000028
        /*01b4*/ 	.short	0x0100
        /*01b6*/ 	.byte	0x05
	.zero		1


	//   ....[11]....
        /*01b8*/ 	.word	0x00000680
        /*01bc*/ 	.word	0x000000ff
        /*01c0*/ 	.word	0x00000078
        /*01c4*/ 	.short	0x0100
        /*01c6*/ 	.byte	0x05
	.zero		1


	//   ....[12]....
        /*01c8*/ 	.word	0x00000690
        /*01cc*/ 	.word	0x000000ff
        /*01d0*/ 	.word	0x00000030
        /*01d4*/ 	.short	0x0100
        /*01d6*/ 	.byte	0x05
	.zero		1


	//   ....[13]....
        /*01d8*/ 	.word	0x000006a0
        /*01dc*/ 	.word	0x000000ff
        /*01e0*/ 	.word	0x00000080
        /*01e4*/ 	.short	0x0100
        /*01e6*/ 	.byte	0x05
	.zero		1


	//   ....[14]....
        /*01e8*/ 	.word	0x000006b0
        /*01ec*/ 	.word	0x000000ff
        /*01f0*/ 	.word	0x00000038
        /*01f4*/ 	.short	0x0100
        /*01f6*/ 	.byte	0x05
	.zero		1


	//   ....[15]....
        /*01f8*/ 	.word	0x000006c0
        /*01fc*/ 	.word	0x000000ff
        /*0200*/ 	.word	0x00000088
        /*0204*/ 	.short	0x0100
        /*0206*/ 	.byte	0x05
	.zero		1


	//   ....[16]....
        /*0208*/ 	.word	0x000006d0
        /*020c*/ 	.word	0x000000ff
        /*0210*/ 	.word	0x00000040
        /*0214*/ 	.short	0x0100
        /*0216*/ 	.byte	0x05
	.zero		1


	//   ....[17]....
        /*0218*/ 	.word	0x000006e0
        /*021c*/ 	.word	0x000000ff
        /*0220*/ 	.word	0x00000090
        /*0224*/ 	.short	0x0100
        /*0226*/ 	.byte	0x05
	.zero		1


	//   ....[18]....
        /*0228*/ 	.word	0x000006f0
        /*022c*/ 	.word	0x000000ff
        /*0230*/ 	.word	0x00000048
        /*0234*/ 	.short	0x0100
        /*0236*/ 	.byte	0x05
	.zero		1


	//   ....[19]....
        /*0238*/ 	.word	0x00000700
        /*023c*/ 	.word	0x000000ff
        /*0240*/ 	.word	0x00000098
        /*0244*/ 	.short	0x0100
        /*0246*/ 	.byte	0x05
	.zero		1


	//   ....[20]....
        /*0248*/ 	.word	0x00000840
        /*024c*/ 	.word	0x000000ff
        /*0250*/ 	.word	0x000000a0
        /*0254*/ 	.short	0x0100
        /*0256*/ 	.byte	0x07
	.zero		1


	//   ....[21]....
        /*0258*/ 	.word	0x00000850
        /*025c*/ 	.word	0x000000ff
        /*0260*/ 	.word	0x000000c0
        /*0264*/ 	.short	0x0100
        /*0266*/ 	.byte	0x07
	.zero		1


	//   ....[22]....
        /*0268*/ 	.word	0x00000860
        /*026c*/ 	.word	0x000000ff
        /*0270*/ 	.word	0x000000a8
        /*0274*/ 	.short	0x0100
        /*0276*/ 	.byte	0x07
	.zero		1


	//   ....[23]....
        /*0278*/ 	.word	0x00000870
        /*027c*/ 	.word	0x000000ff
        /*0280*/ 	.word	0x000000c8
        /*0284*/ 	.short	0x0100
        /*0286*/ 	.byte	0x07
	.zero		1


	//   ....[24]....
        /*0288*/ 	.word	0x00000880
        /*028c*/ 	.word	0x000000ff
        /*0290*/ 	.word	0x000000b0
        /*0294*/ 	.short	0x0100
        /*0296*/ 	.byte	0x07
	.zero		1


	//   ....[25]....
        /*0298*/ 	.word	0x00000890
        /*029c*/ 	.word	0x000000ff
        /*02a0*/ 	.word	0x000000d0
        /*02a4*/ 	.short	0x0100
        /*02a6*/ 	.byte	0x07
	.zero		1


	//   ....[26]....
        /*02a8*/ 	.word	0x000008a0
        /*02ac*/ 	.word	0x000000ff
        /*02b0*/ 	.word	0x000000b8
        /*02b4*/ 	.short	0x0100
        /*02b6*/ 	.byte	0x07
	.zero		1


	//   ....[27]....
        /*02b8*/ 	.word	0x000008b0
        /*02bc*/ 	.word	0x000000ff
        /*02c0*/ 	.word	0x000000d8
        /*02c4*/ 	.short	0x0100
        /*02c6*/ 	.byte	0x07
	.zero		1


	//   ....[28]....
        /*02c8*/ 	.word	0x000009a0
        /*02cc*/ 	.word	0x000000ff
        /*02d0*/ 	.word	0x000000e0
        /*02d4*/ 	.short	0x0100
        /*02d6*/ 	.byte	0x05
	.zero		1


	//   ....[29]....
        /*02d8*/ 	.word	0x000009b0
        /*02dc*/ 	.word	0x000000ff
        /*02e0*/ 	.word	0x000000e8
        /*02e4*/ 	.short	0x0100
        /*02e6*/ 	.byte	0x05
	.zero		1


	//   ....[30]....
        /*02e8*/ 	.word	0x00000af0
        /*02ec*/ 	.word	0x000000ff
        /*02f0*/ 	.word	0x000000f0
        /*02f4*/ 	.short	0x0100
        /*02f6*/ 	.byte	0x05
	.zero		1


	//   ....[31]....
        /*02f8*/ 	.word	0x00000b00
        /*02fc*/ 	.word	0x000000ff
        /*0300*/ 	.word	0x00000100
        /*0304*/ 	.short	0x0100
        /*0306*/ 	.byte	0x05
	.zero		1


	//   ....[32]....
        /*0308*/ 	.word	0x00000b10
        /*030c*/ 	.word	0x000000ff
        /*0310*/ 	.word	0x000000f8
        /*0314*/ 	.short	0x0100
        /*0316*/ 	.byte	0x05
	.zero		1


	//   ....[33]....
        /*0318*/ 	.word	0x00000b20
        /*031c*/ 	.word	0x000000ff
        /*0320*/ 	.word	0x00000108
        /*0324*/ 	.short	0x0100
        /*0326*/ 	.byte	0x05
	.zero		1


	//   ....[34]....
        /*0328*/ 	.word	0x00000c50
        /*032c*/ 	.word	0x000000ff
        /*0330*/ 	.word	0x00000110
        /*0334*/ 	.short	0x0100
        /*0336*/ 	.byte	0x07
	.zero		1


	//   ....[35]....
        /*0338*/ 	.word	0x00000c60
        /*033c*/ 	.word	0x000000ff
        /*0340*/ 	.word	0x00000130
        /*0344*/ 	.short	0x0100
        /*0346*/ 	.byte	0x07
	.zero		1


	//   ....[36]....
        /*0348*/ 	.word	0x00000c70
        /*034c*/ 	.word	0x000000ff
        /*0350*/ 	.word	0x00000118
        /*0354*/ 	.short	0x0100
        /*0356*/ 	.byte	0x07
	.zero		1


	//   ....[37]....
        /*0358*/ 	.word	0x00000c80
        /*035c*/ 	.word	0x000000ff
        /*0360*/ 	.word	0x00000138
        /*0364*/ 	.short	0x0100
        /*0366*/ 	.byte	0x07
	.zero		1


	//   ....[38]....
        /*0368*/ 	.word	0x00000c90
        /*036c*/ 	.word	0x000000ff
        /*0370*/ 	.word	0x00000120
        /*0374*/ 	.short	0x0100
        /*0376*/ 	.byte	0x07
	.zero		1


	//   ....[39]....
        /*0378*/ 	.word	0x00000ca0
        /*037c*/ 	.word	0x000000ff
        /*0380*/ 	.word	0x00000140
        /*0384*/ 	.short	0x0100
        /*0386*/ 	.byte	0x07
	.zero		1


	//   ....[40]....
        /*0388*/ 	.word	0x00000cb0
        /*038c*/ 	.word	0x000000ff
        /*0390*/ 	.word	0x00000128
        /*0394*/ 	.short	0x0100
        /*0396*/ 	.byte	0x07
	.zero		1


	//   ....[41]....
        /*0398*/ 	.word	0x00000cc0
        /*039c*/ 	.word	0x000000ff
        /*03a0*/ 	.word	0x00000148
        /*03a4*/ 	.short	0x0100
        /*03a6*/ 	.byte	0x07
	.zero		1


	//   ....[42]....
        /*03a8*/ 	.word	0x00000db0
        /*03ac*/ 	.word	0x000000ff
        /*03b0*/ 	.word	0x00000150
        /*03b4*/ 	.short	0x0100
        /*03b6*/ 	.byte	0x05
	.zero		1


	//   ....[43]....
        /*03b8*/ 	.word	0x00000dc0
        /*03bc*/ 	.word	0x000000ff
        /*03c0*/ 	.word	0x00000160
        /*03c4*/ 	.short	0x0100
        /*03c6*/ 	.byte	0x05
	.zero		1


	//   ....[44]....
        /*03c8*/ 	.word	0x00000dd0
        /*03cc*/ 	.word	0x000000ff
        /*03d0*/ 	.word	0x00000158
        /*03d4*/ 	.short	0x0100
        /*03d6*/ 	.byte	0x05
	.zero		1


	//   ....[45]....
        /*03d8*/ 	.word	0x00000de0
        /*03dc*/ 	.word	0x000000ff
        /*03e0*/ 	.word	0x00000168
        /*03e4*/ 	.short	0x0100
        /*03e6*/ 	.byte	0x05
	.zero		1


	//   ....[46]....
        /*03e8*/ 	.word	0x000016b0
        /*03ec*/ 	.word	0x00000002
        /*03f0*/ 	.word	0x00000160
        /*03f4*/ 	.short	0x010a
        /*03f6*/ 	.byte	0xff
	.zero		1


	//   ....[47]....
        /*03f8*/ 	.word	0x000016e0
        /*03fc*/ 	.word	0x00000002
        /*0400*/ 	.word	0x00000150
        /*0404*/ 	.short	0x0101
        /*0406*/ 	.byte	0xff
	.zero		1


	//   ....[48]....
        /*0408*/ 	.word	0x000017b0
        /*040c*/ 	.word	0x000000ff
        /*0410*/ 	.word	0x00000050
        /*0414*/ 	.short	0x010a
        /*0416*/ 	.byte	0x08
	.zero		1


	//   ....[49]....
        /*0418*/ 	.word	0x00001850
        /*041c*/ 	.word	0x000000ff
        /*0420*/ 	.word	0x00000050
        /*0424*/ 	.short	0x010a
        /*0426*/ 	.byte	0x21
	.zero		1


	//   ....[50]....
        /*0428*/ 	.word	0x000019a0
        /*042c*/ 	.word	0x000000ff
        /*0430*/ 	.word	0x00000050
        /*0434*/ 	.short	0x010a
        /*0436*/ 	.byte	0x08
	.zero		1


	//   ....[51]....
        /*0438*/ 	.word	0x00001ab0
        /*043c*/ 	.word	0x000000ff
        /*0440*/ 	.word	0x000000e8
        /*0444*/ 	.short	0x0101
        /*0446*/ 	.byte	0x04
	.zero		1


	//   ....[52]....
        /*0448*/ 	.word	0x00001ad0
        /*044c*/ 	.word	0x000000ff
        /*0450*/ 	.word	0x00000050
        /*0454*/ 	.short	0x010a
        /*0456*/ 	.byte	0x08
	.zero		1


	//   ....[53]....
        /*0458*/ 	.word	0x00001b50
        /*045c*/ 	.word	0x000000ff
        /*0460*/ 	.word	0x00000050
        /*0464*/ 	.short	0x010a
        /*0466*/ 	.byte	0x11
	.zero		1


	//   ....[54]....
        /*0468*/ 	.word	0x00001ca0
        /*046c*/ 	.word	0x000000ff
        /*0470*/ 	.word	0x00000050
        /*0474*/ 	.short	0x010a
        /*0476*/ 	.byte	0x08
	.zero		1


	//   ....[55]....
        /*0478*/ 	.word	0x00001de0
        /*047c*/ 	.word	0x00000002
        /*0480*/ 	.word	0x000000f0
        /*0484*/ 	.short	0x010a
        /*0486*/ 	.byte	0xff
	.zero		1


	//   ....[56]....
        /*0488*/ 	.word	0x00001ea0
        /*048c*/ 	.word	0x00000002
        /*0490*/ 	.word	0x00000000
        /*0494*/ 	.short	0x0101
        /*0496*/ 	.byte	0xff
	.zero		1


	//   ....[57]....
        /*0498*/ 	.word	0x00002400
        /*049c*/ 	.word	0x000000ff
        /*04a0*/ 	.word	0x00000000
        /*04a4*/ 	.short	0x010a
        /*04a6*/ 	.byte	0x05
	.zero		1


	//   ....[58]....
        /*04a8*/ 	.word	0x00002490
        /*04ac*/ 	.word	0x000000ff
        /*04b0*/ 	.word	0x00000000
        /*04b4*/ 	.short	0x010a
        /*04b6*/ 	.byte	0x05
	.zero		1


	//   ....[59]....
        /*04b8*/ 	.word	0x00002520
        /*04bc*/ 	.word	0x000000ff
        /*04c0*/ 	.word	0x00000000
        /*04c4*/ 	.short	0x010a
        /*04c6*/ 	.byte	0x05
	.zero		1


	//   ....[60]....
        /*04c8*/ 	.word	0x000025b0
        /*04cc*/ 	.word	0x000000ff
        /*04d0*/ 	.word	0x00000000
        /*04d4*/ 	.short	0x010a
        /*04d6*/ 	.byte	0x05
	.zero		1


	//   ....[61]....
        /*04d8*/ 	.word	0x00002640
        /*04dc*/ 	.word	0x000000ff
        /*04e0*/ 	.word	0x00000000
        /*04e4*/ 	.short	0x010a
        /*04e6*/ 	.byte	0x05
	.zero		1


	//   ....[62]....
        /*04e8*/ 	.word	0x000026d0
        /*04ec*/ 	.word	0x000000ff
        /*04f0*/ 	.word	0x00000000
        /*04f4*/ 	.short	0x010a
        /*04f6*/ 	.byte	0x05
	.zero		1


	//   ....[63]....
        /*04f8*/ 	.word	0x00002760
        /*04fc*/ 	.word	0x000000ff
        /*0500*/ 	.word	0x00000000
        /*0504*/ 	.short	0x010a
        /*0506*/ 	.byte	0x05
	.zero		1


	//   ....[64]....
        /*0508*/ 	.word	0x000027f0
        /*050c*/ 	.word	0x000000ff
        /*0510*/ 	.word	0x00000000
        /*0514*/ 	.short	0x010a
        /*0516*/ 	.byte	0x05
	.zero		1


	//   ....[65]....
        /*0518*/ 	.word	0x00002880
        /*051c*/ 	.word	0x000000ff
        /*0520*/ 	.word	0x00000000
        /*0524*/ 	.short	0x010a
        /*0526*/ 	.byte	0x05
	.zero		1


	//   ....[66]....
        /*0528*/ 	.word	0x00002920
        /*052c*/ 	.word	0x00000000
        /*0530*/ 	.word	0x00000000
        /*0534*/ 	.short	0x010a
        /*0536*/ 	.byte	0xff
	.zero		1


	//   ....[67]....
        /*0538*/ 	.word	0x00002a40
        /*053c*/ 	.word	0x00000000
        /*0540*/ 	.word	0x00000150
        /*0544*/ 	.short	0x010a
        /*0546*/ 	.byte	0xff
	.zero		1


	//   ....[68]....
        /*0548*/ 	.word	0x00002ab0
        /*054c*/ 	.word	0x00000000
        /*0550*/ 	.word	0x00000000
        /*0554*/ 	.short	0x0101
        /*0556*/ 	.byte	0xff
	.zero		1


	//   ....[69]....
        /*0558*/ 	.word	0x00002ad0
        /*055c*/ 	.word	0x000000ff
        /*0560*/ 	.word	0x00000100
        /*0564*/ 	.short	0x010a
        /*0566*/ 	.byte	0x05
	.zero		1


	//   ....[70]....
        /*0568*/ 	.word	0x00002bf0
        /*056c*/ 	.word	0x00000000
        /*0570*/ 	.word	0x000000f0
        /*0574*/ 	.short	0x010a
        /*0576*/ 	.byte	0xff
	.zero		1


	//   ....[71]....
        /*0578*/ 	.word	0x00002cf0
        /*057c*/ 	.word	0x00000000
        /*0580*/ 	.word	0x00000000
        /*0584*/ 	.short	0x0101
        /*0586*/ 	.byte	0xff
	.zero		1


	//   ....[72]....
        /*0588*/ 	.word	0x00002d80
        /*058c*/ 	.word	0x000000ff
        /*0590*/ 	.word	0x00000100
        /*0594*/ 	.short	0x0106
        /*0596*/ 	.byte	0x05
	.zero		1


	//   ....[73]....
        /*0598*/ 	.word	0x00002da0
        /*059c*/ 	.word	0x000000ff
        /*05a0*/ 	.word	0x00000100
        /*05a4*/ 	.short	0x010a
        /*05a6*/ 	.byte	0x05
	.zero		1


	//   ....[74]....
        /*05a8*/ 	.word	0x00002e30
        /*05ac*/ 	.word	0x000000ff
        /*05b0*/ 	.word	0x00000100
        /*05b4*/ 	.short	0x0106
        /*05b6*/ 	.byte	0x04
	.zero		1


	//   ....[75]....
        /*05b8*/ 	.word	0x00002e70
        /*05bc*/ 	.word	0x00000000
        /*05c0*/ 	.word	0x00000100
        /*05c4*/ 	.short	0x010a
        /*05c6*/ 	.byte	0xff
	.zero		1


	//   ....[76]....
        /*05c8*/ 	.word	0x00003370
        /*05cc*/ 	.word	0x00000000
        /*05d0*/ 	.word	0x000000f0
        /*05d4*/ 	.short	0x010a
        /*05d6*/ 	.byte	0xff
	.zero		1


	//   ....[77]....
        /*05d8*/ 	.word	0x00003470
        /*05dc*/ 	.word	0x00000003
        /*05e0*/ 	.word	0x00000000
        /*05e4*/ 	.short	0x0101
        /*05e6*/ 	.byte	0xff
	.zero		1


	//   ....[78]....
        /*05e8*/ 	.word	0x00003480
        /*05ec*/ 	.word	0x000000ff
        /*05f0*/ 	.word	0x00000000
        /*05f4*/ 	.short	0x010a
        /*05f6*/ 	.byte	0x04
	.zero		1


	//   ....[79]....
        /*05f8*/ 	.word	0x00003500
        /*05fc*/ 	.word	0x000000ff
        /*0600*/ 	.word	0x00000130
        /*0604*/ 	.short	0x010a
        /*0606*/ 	.byte	0x08
	.zero		1


	//   ....[80]....
        /*0608*/ 	.word	0x000035e0
        /*060c*/ 	.word	0x000000ff
        /*0610*/ 	.word	0x00000000
        /*0614*/ 	.short	0x010a
        /*0616*/ 	.byte	0x07
	.zero		1


	//   ....[81]....
        /*0618*/ 	.word	0x00003720
        /*061c*/ 	.word	0x000000ff
        /*0620*/ 	.word	0x00000000
        /*0624*/ 	.short	0x010a
        /*0626*/ 	.byte	0x04
	.zero		1


	//   ....[82]....
        /*0628*/ 	.word	0x00003910
        /*062c*/ 	.word	0x000000ff
        /*0630*/ 	.word	0x00000000
        /*0634*/ 	.short	0x010a
        /*0636*/ 	.byte	0x05
	.zero		1


	//   ....[83]....
        /*0638*/ 	.word	0x000039a0
        /*063c*/ 	.word	0x000000ff
        /*0640*/ 	.word	0x00000000
        /*0644*/ 	.short	0x010a
        /*0646*/ 	.byte	0x05
	.zero		1


	//   ....[84]....
        /*0648*/ 	.word	0x00003a30
        /*064c*/ 	.word	0x000000ff
        /*0650*/ 	.word	0x00000000
        /*0654*/ 	.short	0x010a
        /*0656*/ 	.byte	0x05
	.zero		1


	//   ....[85]....
        /*0658*/ 	.word	0x00003ac0
        /*065c*/ 	.word	0x000000ff
        /*0660*/ 	.word	0x00000000
        /*0664*/ 	.short	0x010a
        /*0666*/ 	.byte	0x07
	.zero		1


	//   ....[86]....
        /*0668*/ 	.word	0x00003f40
        /*066c*/ 	.word	0x00000000
        /*0670*/ 	.word	0x000000f0
        /*0674*/ 	.short	0x010a
        /*0676*/ 	.byte	0xff
	.zero		1


	//   ....[87]....
        /*0678*/ 	.word	0x00004000
        /*067c*/ 	.word	0x00000000
        /*0680*/ 	.word	0x00000000
        /*0684*/ 	.short	0x0101
        /*0686*/ 	.byte	0xff
	.zero		1


	//   ....[88]....
        /*0688*/ 	.word	0x00004320
        /*068c*/ 	.word	0x000000ff
        /*0690*/ 	.word	0x000000e8
        /*0694*/ 	.short	0x010a
        /*0696*/ 	.byte	0x07
	.zero		1


	//   ....[89]....
        /*0698*/ 	.word	0x00004510
        /*069c*/ 	.word	0x000000ff
        /*06a0*/ 	.word	0x000000c0
        /*06a4*/ 	.short	0x010a
        /*06a6*/ 	.byte	0x07
	.zero		1


	//   ....[90]....
        /*06a8*/ 	.word	0x00004680
        /*06ac*/ 	.word	0x000000ff
        /*06b0*/ 	.word	0x000000a0
        /*06b4*/ 	.short	0x010b
        /*06b6*/ 	.byte	0x07
	.zero		1


	//   ....[91]....
        /*06b8*/ 	.word	0x00004690
        /*06bc*/ 	.word	0x000000ff
        /*06c0*/ 	.word	0x00000000
        /*06c4*/ 	.short	0x0101
        /*06c6*/ 	.byte	0x08
	.zero		1


	//   ....[92]....
        /*06c8*/ 	.word	0x000046a0
        /*06cc*/ 	.word	0x000000ff
        /*06d0*/ 	.word	0x000000c8
        /*06d4*/ 	.short	0x010a
        /*06d6*/ 	.byte	0x07
	.zero		1


	//   ....[93]....
        /*06d8*/ 	.word	0x000047f0
        /*06dc*/ 	.word	0x000000ff
        /*06e0*/ 	.word	0x000000a8
        /*06e4*/ 	.short	0x010b
        /*06e6*/ 	.byte	0x07
	.zero		1


	//   ....[94]....
        /*06e8*/ 	.word	0x00004800
        /*06ec*/ 	.word	0x000000ff
        /*06f0*/ 	.word	0x00000000
        /*06f4*/ 	.short	0x0101
        /*06f6*/ 	.byte	0x08
	.zero		1


	//   ....[95]....
        /*06f8*/ 	.word	0x00004810
        /*06fc*/ 	.word	0x000000ff
        /*0700*/ 	.word	0x000000d0
        /*0704*/ 	.short	0x010a
        /*0706*/ 	.byte	0x07
	.zero		1


	//   ....[96]....
        /*0708*/ 	.word	0x00004990
        /*070c*/ 	.word	0x000000ff
        /*0710*/ 	.word	0x000000b0
        /*0714*/ 	.short	0x010b
        /*0716*/ 	.byte	0x07
	.zero		1


	//   ....[97]....
        /*0718*/ 	.word	0x000049d0
        /*071c*/ 	.word	0x000000ff
        /*0720*/ 	.word	0x00000000
        /*0724*/ 	.short	0x0101
        /*0726*/ 	.byte	0x08
	.zero		1


	//   ....[98]....
        /*0728*/ 	.word	0x00004a10
        /*072c*/ 	.word	0x000000ff
        /*0730*/ 	.word	0x000000d8
        /*0734*/ 	.short	0x010a
        /*0736*/ 	.byte	0x07
	.zero		1


	//   ....[99]....
        /*0738*/ 	.word	0x00004c50
        /*073c*/ 	.word	0x000000ff
        /*0740*/ 	.word	0x000000b8
        /*0744*/ 	.short	0x010b
        /*0746*/ 	.byte	0x07
	.zero		1


	//   ....[100]....
        /*0748*/ 	.word	0x00004c70
        /*074c*/ 	.word	0x000000ff
        /*0750*/ 	.word	0x00000000
        /*0754*/ 	.short	0x0101
        /*0756*/ 	.byte	0x0d
	.zero		1


	//   ....[101]....
        /*0758*/ 	.word	0x00004ca0
        /*075c*/ 	.word	0x000000ff
        /*0760*/ 	.word	0x000000c0
        /*0764*/ 	.short	0x010a
        /*0766*/ 	.byte	0x07
	.zero		1


	//   ....[102]....
        /*0768*/ 	.word	0x00004cc0
        /*076c*/ 	.word	0x000000ff
        /*0770*/ 	.word	0x000000c8
        /*0774*/ 	.short	0x010a
        /*0776*/ 	.byte	0x07
	.zero		1


	//   ....[103]....
        /*0778*/ 	.word	0x00004ce0
        /*077c*/ 	.word	0x000000ff
        /*0780*/ 	.word	0x000000d0
        /*0784*/ 	.short	0x010a
        /*0786*/ 	.byte	0x07
	.zero		1


	//   ....[104]....
        /*0788*/ 	.word	0x00004d20
        /*078c*/ 	.word	0x00000000
        /*0790*/ 	.word	0x000000d8
        /*0794*/ 	.short	0x010a
        /*0796*/ 	.byte	0xff
	.zero		1


	//   ....[105]....
        /*0798*/ 	.word	0x00005060
        /*079c*/ 	.word	0x00000000
        /*07a0*/ 	.word	0x000000f0
        /*07a4*/ 	.short	0x010a
        /*07a6*/ 	.byte	0xff
	.zero		1


	//   ....[106]....
        /*07a8*/ 	.word	0x00005170
        /*07ac*/ 	.word	0x00000000
        /*07b0*/ 	.word	0x00000000
        /*07b4*/ 	.short	0x0101
        /*07b6*/ 	.byte	0xff
	.zero		1


	//   ....[107]....
        /*07b8*/ 	.word	0x00005b90
        /*07bc*/ 	.word	0x00000002
        /*07c0*/ 	.word	0x000000a0
        /*07c4*/ 	.short	0x010a
        /*07c6*/ 	.byte	0xff
	.zero		1


	//   ....[108]....
        /*07c8*/ 	.word	0x00005bd0
        /*07cc*/ 	.word	0x00000071
        /*07d0*/ 	.word	0x00000110
        /*07d4*/ 	.short	0x010a
        /*07d6*/ 	.byte	0xff
	.zero		1


	//   ....[109]....
        /*07d8*/ 	.word	0x00005d10
        /*07dc*/ 	.word	0x00000002
        /*07e0*/ 	.word	0x000000a0
        /*07e4*/ 	.short	0x010a
        /*07e6*/ 	.byte	0xff
	.zero		1


	//   ....[110]....
        /*07e8*/ 	.word	0x00005e30
        /*07ec*/ 	.word	0x00000000
        /*07f0*/ 	.word	0x00000000
        /*07f4*/ 	.short	0x0101
        /*07f6*/ 	.byte	0xff
	.zero		1


	//   ....[111]....
        /*07f8*/ 	.word	0x00005eb0
        /*07fc*/ 	.word	0x00000071
        /*0800*/ 	.word	0x00000110
        /*0804*/ 	.short	0x010a
        /*0806*/ 	.byte	0xff
	.zero		1


	//   ....[112]....
        /*0808*/ 	.word	0x00006a00
        /*080c*/ 	.word	0x00000000
        /*0810*/ 	.word	0x000000a0
        /*0814*/ 	.short	0x010a
        /*0816*/ 	.byte	0xff
	.zero		1


	//   ....[113]....
        /*0818*/ 	.word	0x00006ac0
        /*081c*/ 	.word	0x00000000
        /*0820*/ 	.word	0x000000a0
        /*0824*/ 	.short	0x010a
        /*0826*/ 	.byte	0xff
	.zero		1


	//   ....[114]....
        /*0828*/ 	.word	0x00006bf0
        /*082c*/ 	.word	0x00000000
        /*0830*/ 	.word	0x00000000
        /*0834*/ 	.short	0x0101
        /*0836*/ 	.byte	0xff
	.zero		1


	//   ....[115]....
        /*0838*/ 	.word	0x00007760
        /*083c*/ 	.word	0x00000000
        /*0840*/ 	.word	0x000000a0
        /*0844*/ 	.short	0x010a
        /*0846*/ 	.byte	0xff
	.zero		1


	//   ....[116]....
        /*0848*/ 	.word	0x00007820
        /*084c*/ 	.word	0x00000000
        /*0850*/ 	.word	0x000000a0
        /*0854*/ 	.short	0x010a
        /*0856*/ 	.byte	0xff
	.zero		1


	//   ....[117]....
        /*0858*/ 	.word	0x00007950
        /*085c*/ 	.word	0x00000000
        /*0860*/ 	.word	0x00000000
        /*0864*/ 	.short	0x0101
        /*0866*/ 	.byte	0xff
	.zero		1


	//   ....[118]....
        /*0868*/ 	.word	0x000084f0
        /*086c*/ 	.word	0x00000000
        /*0870*/ 	.word	0x000000a0
        /*0874*/ 	.short	0x010a
        /*0876*/ 	.byte	0xff
	.zero		1


	//   ....[119]....
        /*0878*/ 	.word	0x000085b0
        /*087c*/ 	.word	0x00000000
        /*0880*/ 	.word	0x000000a0
        /*0884*/ 	.short	0x010a
        /*0886*/ 	.byte	0xff
	.zero		1


	//   ....[120]....
        /*0888*/ 	.word	0x000086e0
        /*088c*/ 	.word	0x00000000
        /*0890*/ 	.word	0x00000000
        /*0894*/ 	.short	0x0101
        /*0896*/ 	.byte	0xff
	.zero		1


	//   ....[121]....
        /*0898*/ 	.word	0x00008b20
        /*089c*/ 	.word	0x000000ff
        /*08a0*/ 	.word	0x00000000
        /*08a4*/ 	.short	0x0101
        /*08a6*/ 	.byte	0x05
	.zero		1


	//   ....[122]....
        /*08a8*/ 	.word	0x00009360
        /*08ac*/ 	.word	0x00000002
        /*08b0*/ 	.word	0x00000160
        /*08b4*/ 	.short	0x010a
        /*08b6*/ 	.byte	0xff
	.zero		1


	//   ....[123]....
        /*08b8*/ 	.word	0x000093c0
        /*08bc*/ 	.word	0x00000002
        /*08c0*/ 	.word	0x00000050
        /*08c4*/ 	.short	0x010a
        /*08c6*/ 	.byte	0xff
	.zero		1


	//   ....[124]....
        /*08c8*/ 	.word	0x00009420
        /*08cc*/ 	.word	0x00000002
        /*08d0*/ 	.word	0x00000050
        /*08d4*/ 	.short	0x010a
        /*08d6*/ 	.byte	0xff
	.zero		1


	//   ....[125]....
        /*08d8*/ 	.word	0x00009470
        /*08dc*/ 	.word	0x00000002
        /*08e0*/ 	.word	0x000000f0
        /*08e4*/ 	.short	0x010a
        /*08e6*/ 	.byte	0xff
	.zero		1


	//   ....[126]....
        /*08e8*/ 	.word	0x000094d0
        /*08ec*/ 	.word	0x00000000
        /*08f0*/ 	.word	0x00000000
        /*08f4*/ 	.short	0x010a
        /*08f6*/ 	.byte	0xff
	.zero		1


	//   ....[127]....
        /*08f8*/ 	.word	0x00009530
        /*08fc*/ 	.word	0x00000000
        /*0900*/ 	.word	0x00000000
        /*0904*/ 	.short	0x010a
        /*0906*/ 	.byte	0xff
	.zero		1


	//   ....[128]....
        /*0908*/ 	.word	0x00009590
        /*090c*/ 	.word	0x00000000
        /*0910*/ 	.word	0x00000000
        /*0914*/ 	.short	0x010a
        /*0916*/ 	.byte	0xff
	.zero		1


	//   ....[129]....
        /*0918*/ 	.word	0x000095f0
        /*091c*/ 	.word	0x00000000
        /*0920*/ 	.word	0x00000000
        /*0924*/ 	.short	0x010a
        /*0926*/ 	.byte	0xff
	.zero		1


	//   ....[130]....
        /*0928*/ 	.word	0x00009650
        /*092c*/ 	.word	0x00000000
        /*0930*/ 	.word	0x00000000
        /*0934*/ 	.short	0x010a
        /*0936*/ 	.byte	0xff
	.zero		1


	//   ....[131]....
        /*0938*/ 	.word	0x000096b0
        /*093c*/ 	.word	0x00000000
        /*0940*/ 	.word	0x00000000
        /*0944*/ 	.short	0x010a
        /*0946*/ 	.byte	0xff
	.zero		1


	//   ....[132]....
        /*0948*/ 	.word	0x00009710
        /*094c*/ 	.word	0x00000000
        /*0950*/ 	.word	0x00000000
        /*0954*/ 	.short	0x010a
        /*0956*/ 	.byte	0xff
	.zero		1


	//   ....[133]....
        /*0958*/ 	.word	0x00009770
        /*095c*/ 	.word	0x00000000
        /*0960*/ 	.word	0x00000000
        /*0964*/ 	.short	0x010a
        /*0966*/ 	.byte	0xff
	.zero		1


	//   ....[134]....
        /*0968*/ 	.word	0x000097d0
        /*096c*/ 	.word	0x00000000
        /*0970*/ 	.word	0x00000000
        /*0974*/ 	.short	0x010a
        /*0976*/ 	.byte	0xff
	.zero		1


	//   ....[135]....
        /*0978*/ 	.word	0x00009820
        /*097c*/ 	.word	0x00000000
        /*0980*/ 	.word	0x00000150
        /*0984*/ 	.short	0x010a
        /*0986*/ 	.byte	0xff
	.zero		1


	//   ....[136]....
        /*0988*/ 	.word	0x00009880
        /*098c*/ 	.word	0x00000000
        /*0990*/ 	.word	0x00000100
        /*0994*/ 	.short	0x010a
        /*0996*/ 	.byte	0xff
	.zero		1


	//   ....[137]....
        /*0998*/ 	.word	0x000098d0
        /*099c*/ 	.word	0x00000000
        /*09a0*/ 	.word	0x000000f0
        /*09a4*/ 	.short	0x010a
        /*09a6*/ 	.byte	0xff
	.zero		1


	//   ....[138]....
        /*09a8*/ 	.word	0x00009930
        /*09ac*/ 	.word	0x00000000
        /*09b0*/ 	.word	0x00000100
        /*09b4*/ 	.short	0x010a
        /*09b6*/ 	.byte	0xff
	.zero		1


	//   ....[139]....
        /*09b8*/ 	.word	0x00009980
        /*09bc*/ 	.word	0x00000000
        /*09c0*/ 	.word	0x000000f0
        /*09c4*/ 	.short	0x010a
        /*09c6*/ 	.byte	0xff
	.zero		1


	//   ....[140]....
        /*09c8*/ 	.word	0x000099e0
        /*09cc*/ 	.word	0x00000002
        /*09d0*/ 	.word	0x00000130
        /*09d4*/ 	.short	0x010a
        /*09d6*/ 	.byte	0xff
	.zero		1


	//   ....[141]....
        /*09d8*/ 	.word	0x00009a40
        /*09dc*/ 	.word	0x00000000
        /*09e0*/ 	.word	0x00000000
        /*09e4*/ 	.short	0x010a
        /*09e6*/ 	.byte	0xff
	.zero		1


	//   ....[142]....
        /*09e8*/ 	.word	0x00009aa0
        /*09ec*/ 	.word	0x00000000
        /*09f0*/ 	.word	0x00000000
        /*09f4*/ 	.short	0x010a
        /*09f6*/ 	.byte	0xff
	.zero		1


	//   ....[143]....
        /*09f8*/ 	.word	0x00009b00
        /*09fc*/ 	.word	0x00000000
        /*0a00*/ 	.word	0x00000000
        /*0a04*/ 	.short	0x010a
        /*0a06*/ 	.byte	0xff
	.zero		1


	//   ....[144]....
        /*0a08*/ 	.word	0x00009b60
        /*0a0c*/ 	.word	0x00000000
        /*0a10*/ 	.word	0x00000000
        /*0a14*/ 	.short	0x010a
        /*0a16*/ 	.byte	0xff
	.zero		1


	//   ....[145]....
        /*0a18*/ 	.word	0x00009bc0
        /*0a1c*/ 	.word	0x00000000
        /*0a20*/ 	.word	0x00000000
        /*0a24*/ 	.short	0x010a
        /*0a26*/ 	.byte	0xff
	.zero		1


	//   ....[146]....
        /*0a28*/ 	.word	0x00009c10
        /*0a2c*/ 	.word	0x00000000
        /*0a30*/ 	.word	0x000000f0
        /*0a34*/ 	.short	0x010a
        /*0a36*/ 	.byte	0xff
	.zero		1


	//   ....[147]....
        /*0a38*/ 	.word	0x00009c70
        /*0a3c*/ 	.word	0x00000000
        /*0a40*/ 	.word	0x000000e8
        /*0a44*/ 	.short	0x010a
        /*0a46*/ 	.byte	0xff
	.zero		1


	//   ....[148]....
        /*0a48*/ 	.word	0x00009cd0
        /*0a4c*/ 	.word	0x00000000
        /*0a50*/ 	.word	0x000000c0
        /*0a54*/ 	.short	0x010a
        /*0a56*/ 	.byte	0xff
	.zero		1


	//   ....[149]....
        /*0a58*/ 	.word	0x00009d30
        /*0a5c*/ 	.word	0x00000000
        /*0a60*/ 	.word	0x000000c8
        /*0a64*/ 	.short	0x010a
        /*0a66*/ 	.byte	0xff
	.zero		1


	//   ....[150]....
        /*0a68*/ 	.word	0x00009d90
        /*0a6c*/ 	.word	0x00000000
        /*0a70*/ 	.word	0x000000d0
        /*0a74*/ 	.short	0x010a
        /*0a76*/ 	.byte	0xff
	.zero		1


	//   ....[151]....
        /*0a78*/ 	.word	0x00009df0
        /*0a7c*/ 	.word	0x00000000
        /*0a80*/ 	.word	0x000000d8
        /*0a84*/ 	.short	0x010a
        /*0a86*/ 	.byte	0xff
	.zero		1


	//   ....[152]....
        /*0a88*/ 	.word	0x00009e50
        /*0a8c*/ 	.word	0x00000000
        /*0a90*/ 	.word	0x000000c0
        /*0a94*/ 	.short	0x010a
        /*0a96*/ 	.byte	0xff
	.zero		1


	//   ....[153]....
        /*0a98*/ 	.word	0x00009eb0
        /*0a9c*/ 	.word	0x00000000
        /*0aa0*/ 	.word	0x000000c8
        /*0aa4*/ 	.short	0x010a
        /*0aa6*/ 	.byte	0xff
	.zero		1


	//   ....[154]....
        /*0aa8*/ 	.word	0x00009f10
        /*0aac*/ 	.word	0x00000000
        /*0ab0*/ 	.word	0x000000d0
        /*0ab4*/ 	.short	0x010a
        /*0ab6*/ 	.byte	0xff
	.zero		1


	//   ....[155]....
        /*0ab8*/ 	.word	0x00009f60
        /*0abc*/ 	.word	0x00000000
        /*0ac0*/ 	.word	0x000000f0
        /*0ac4*/ 	.short	0x010a
        /*0ac6*/ 	.byte	0xff
	.zero		1


	//   ....[156]....
        /*0ac8*/ 	.word	0x00009fb0
        /*0acc*/ 	.word	0x00000002
        /*0ad0*/ 	.word	0x000000a0
        /*0ad4*/ 	.short	0x010a
        /*0ad6*/ 	.byte	0xff
	.zero		1


	//   ....[157]....
        /*0ad8*/ 	.word	0x0000a000
        /*0adc*/ 	.word	0x00000071
        /*0ae0*/ 	.word	0x00000110
        /*0ae4*/ 	.short	0x010a
        /*0ae6*/ 	.byte	0xff
	.zero		1


	//   ....[158]....
        /*0ae8*/ 	.word	0x0000a050
        /*0aec*/ 	.word	0x00000000
        /*0af0*/ 	.word	0x000000a0
        /*0af4*/ 	.short	0x010a
        /*0af6*/ 	.byte	0xff
	.zero		1


	//   ....[159]....
        /*0af8*/ 	.word	0x0000a0a0
        /*0afc*/ 	.word	0x00000000
        /*0b00*/ 	.word	0x000000a0
        /*0b04*/ 	.short	0x010a
        /*0b06*/ 	.byte	0xff
	.zero		1


	//   ....[160]....
        /*0b08*/ 	.word	0x0000a0f0
        /*0b0c*/ 	.word	0x00000000
        /*0b10*/ 	.word	0x000000a0
        /*0b14*/ 	.short	0x010a
        /*0b16*/ 	.byte	0xff
	.zero		1


	//----- nvinfo : EIATTR_NUM_MBARRIERS
	.align		4
.L_48:
        /*0b18*/ 	.byte	0x03, 0x38
        /*0b1a*/ 	.short	0x002e


	//----- nvinfo : EIATTR_EXIT_INSTR_OFFSETS
	.align		4
        /*0b1c*/ 	.byte	0x04, 0x1c
        /*0b1e*/ 	.short	(.L_50 - .L_49)


	//   ....[0]....
.L_49:
        /*0b20*/ 	.word	0x00002950


	//   ....[1]....
        /*0b24*/ 	.word	0x00002e40


	//   ....[2]....
        /*0b28*/ 	.word	0x00002ea0


	//   ....[3]....
        /*0b2c*/ 	.word	0x00003d20


	//   ....[4]....
        /*0b30*/ 	.word	0x00004d50


	//   ....[5]....
        /*0b34*/ 	.word	0x00004d90


	//   ....[6]....
        /*0b38*/ 	.word	0x00009350


	//----- nvinfo : EIATTR_MAX_THREADS
	.align		4
.L_50:
        /*0b3c*/ 	.byte	0x04, 0x05
        /*0b3e*/ 	.short	(.L_52 - .L_51)
.L_51:
        /*0b40*/ 	.word	0x00000100
        /*0b44*/ 	.word	0x00000001
        /*0b48*/ 	.word	0x00000001


	//----- nvinfo : EIATTR_CRS_STACK_SIZE
	.align		4
.L_52:
        /*0b4c*/ 	.byte	0x04, 0x1e
        /*0b4e*/ 	.short	(.L_54 - .L_53)
.L_53:
        /*0b50*/ 	.word	0x00000000


	//----- nvinfo : EIATTR_CBANK_PARAM_SIZE
	.align		4
.L_54:
        /*0b54*/ 	.byte	0x03, 0x19
        /*0b56*/ 	.short	0x0800


	//----- nvinfo : EIATTR_PARAM_CBANK
	.align		4
        /*0b58*/ 	.byte	0x04, 0x0a
        /*0b5a*/ 	.short	(.L_56 - .L_55)
	.align		4
.L_55:
        /*0b5c*/ 	.word	index@(.nv.constant0._ZN7cutlass13device_kernelINS_4gemm6kernel13GemmUniversalIN4cute5tupleIJiiiiEEENS1_10collective13CollectiveMmaINS1_35MainloopSm100TmaUmmaWarpSpecializedILi10ELi2ELi4ENS5_IJNS4_1CILi1EEESB_SB_EEEEENS5_IJNSA_ILi64EEENSA_ILi256EEESE_EEENS_12float_e4m3_tENS5_IJlSB_lEEESH_SI_NS4_8TiledMMAINS4_8MMA_AtomIJNS4_10MMA_TraitsINS4_19SM100_MMA_F8F6F4_SSEJSH_SH_fSE_SF_NS4_17integral_constantINS4_4UMMA5MajorELSP_0EEESQ_NSN_INSO_7ScaleInELSR_0EEESS_EEEEEENS4_6LayoutISC_NS5_IJNSA_ILi0EEESW_SW_EEEEENS5_IJNS4_10UnderscoreESZ_SZ_EEEEENS4_13SM90_TMA_LOADENS4_14ComposedLayoutINS4_7SwizzleILi2ELi4ELi3EEENS4_18smem_ptr_flag_bitsILi8EEENSV_INS5_IJNSA_ILi8EEESE_EEENS5_IJSE_SB_EEEEEEEvNS4_8identityES12_S1C_vS1D_EENS_8epilogue10collective18CollectiveEpilogueINS1F_23Sm100TmaWarpSpecializedILi4ELi2ELi32ELb0ELb0EEEJSG_NS5_IJNSV_ISE_SB_EES1K_EEESH_SI_SH_SI_NS1F_6fusion15FusionCallbacksIS1J_NS1M_17LinearCombinationISH_fSH_fLNS_15FloatRoundStyleE2EEESG_S1L_JEEENS4_5SM1004TMEM4LOAD26SM100_TMEM_LOAD_16dp32b32xES12_S1C_NS4_39AutoVectorizingCopyWithAssumedAlignmentILi128EEENS4_14SM90_TMA_STOREES1C_S1X_S1X_EEEvvEEEEvNT_6ParamsE)
        /*0b60*/ 	.short	0x0380
        /*0b62*/ 	.short	0x0800


	//----- nvinfo : EIATTR_SW_WAR
	.align		4
.L_56:
        /*0b64*/ 	.byte	0x04, 0x36
        /*0b66*/ 	.short	(.L_58 - .L_57)
.L_57:
        /*0b68*/ 	.word	0x00000008
.L_58:


//--------------------- .nv.callgraph             --------------------------
	.section	.nv.callgraph,"",@"SHT_CUDA_CALLGRAPH"
	.align	4
	.sectionentsize	8
	.align		4
        /*0000*/ 	.word	0x00000000
	.align		4
        /*0004*/ 	.word	0xffffffff
	.align		4
        /*0008*/ 	.word	index@(_ZN7cutlass13device_kernelINS_4gemm6kernel13GemmUniversalIN4cute5tupleIJiiiiEEENS1_10collective13CollectiveMmaINS1_35MainloopSm100TmaUmmaWarpSpecializedILi10ELi2ELi4ENS5_IJNS4_1CILi1EEESB_SB_EEEEENS5_IJNSA_ILi64EEENSA_ILi256EEESE_EEENS_12float_e4m3_tENS5_IJlSB_lEEESH_SI_NS4_8TiledMMAINS4_8MMA_AtomIJNS4_10MMA_TraitsINS4_19SM100_MMA_F8F6F4_SSEJSH_SH_fSE_SF_NS4_17integral_constantINS4_4UMMA5MajorELSP_0EEESQ_NSN_INSO_7ScaleInELSR_0EEESS_EEEEEENS4_6LayoutISC_NS5_IJNSA_ILi0EEESW_SW_EEEEENS5_IJNS4_10UnderscoreESZ_SZ_EEEEENS4_13SM90_TMA_LOADENS4_14ComposedLayoutINS4_7SwizzleILi2ELi4ELi3EEENS4_18smem_ptr_flag_bitsILi8EEENSV_INS5_IJNSA_ILi8EEESE_EEENS5_IJSE_SB_EEEEEEEvNS4_8identityES12_S1C_vS1D_EENS_8epilogue10collective18CollectiveEpilogueINS1F_23Sm100TmaWarpSpecializedILi4ELi2ELi32ELb0ELb0EEEJSG_NS5_IJNSV_ISE_SB_EES1K_EEESH_SI_SH_SI_NS1F_6fusion15FusionCallbacksIS1J_NS1M_17LinearCombinationISH_fSH_fLNS_15FloatRoundStyleE2EEESG_S1L_JEEENS4_5SM1004TMEM4LOAD26SM100_TMEM_LOAD_16dp32b32xES12_S1C_NS4_39AutoVectorizingCopyWithAssumedAlignmentILi128EEENS4_14SM90_TMA_STOREES1C_S1X_S1X_EEEvvEEEEvNT_6ParamsE)
	.align		4
        /*000c*/ 	.word	index@(__assertfail)
	.align		4
        /*0010*/ 	.word	0x00000000
	.align		4
        /*0014*/ 	.word	0xfffffffe
	.align		4
        /*0018*/ 	.word	0x00000000
	.align		4
        /*001c*/ 	.word	0xfffffffd
	.align		4
        /*0020*/ 	.word	0x00000000
	.align		4
        /*0024*/ 	.word	0xfffffffc


//--------------------- .nv.constant4             --------------------------
	.section	.nv.constant4,"a",@progbits
	.align	8
	.align		8
.nv.constant4:
        /*0000*/ 	.dword	__assertfail
	.align		8
        /*0008*/ 	.dword	__unnamed_1
	.align		8
        /*0010*/ 	.dword	__unnamed_2
	.align		8
        /*0018*/ 	.dword	__unnamed_3
	.align		8
        /*0020*/ 	.dword	_ZN40_INTERNAL_cc53dba1_4_k_cu_0ad4163a_310624cuda3std3__45__cpo5beginE
	.align		8
        /*0028*/ 	.dword	_ZN40_INTERNAL_cc53dba1_4_k_cu_0ad4163a_310624cuda3std3__45__cpo3endE
	.align		8
        /*0030*/ 	.dword	_ZN40_INTERNAL_cc53dba1_4_k_cu_0ad4163a_310624cuda3std3__45__cpo6cbeginE
	.align		8
        /*0038*/ 	.dword	_ZN40_INTERNAL_cc53dba1_4_k_cu_0ad4163a_310624cuda3std3__45__cpo4cendE
	.align		8
        /*0040*/ 	.dword	_ZN40_INTERNAL_cc53dba1_4_k_cu_0ad4163a_310624cuda3std3__442_GLOBAL__N__cc53dba1_4_k_cu_0ad4163a_310626ignoreE
	.align		8
        /*0048*/ 	.dword	_ZN40_INTERNAL_cc53dba1_4_k_cu_0ad4163a_310624cuda3std3__419piecewise_constructE
	.align		8
        /*0050*/ 	.dword	_ZN40_INTERNAL_cc53dba1_4_k_cu_0ad4163a_310624cuda3std3__48in_placeE
	.align		8
        /*0058*/ 	.dword	_ZN40_INTERNAL_cc53dba1_4_k_cu_0ad4163a_310624cuda3std6ranges3__45__cpo4swapE
	.align		8
        /*0060*/ 	.dword	_ZN40_INTERNAL_cc53dba1_4_k_cu_0ad4163a_310624cuda3std6ranges3__45__cpo9iter_moveE
	.align		8
        /*0068*/ 	.dword	_ZN40_INTERNAL_cc53dba1_4_k_cu_0ad4163a_310624cute7productE
	.align		8
        /*0070*/ 	.dword	_ZN40_INTERNAL_cc53dba1_4_k_cu_0ad4163a_310624cute1_E
	.align		8
        /*0078*/ 	.dword	$str$25
	.align		8
        /*0080*/ 	.dword	$str$26
	.align		8
        /*0088*/ 	.dword	$str$27
	.align		8
        /*0090*/ 	.dword	$str$28


//--------------------- .text._ZN7cutlass13device_kernelINS_4gemm6kernel13GemmUniversalIN4cute5tupleIJiiiiEEENS1_10collective13CollectiveMmaINS1_35MainloopSm100TmaUmmaWarpSpecializedILi10ELi2ELi4ENS5_IJNS4_1CILi1EEESB_SB_EEEEENS5_IJNSA_ILi64EEENSA_ILi256EEESE_EEENS_12float_e4m3_tENS5_IJlSB_lEEESH_SI_NS4_8TiledMMAINS4_8MMA_AtomIJNS4_10MMA_TraitsINS4_19SM100_MMA_F8F6F4_SSEJSH_SH_fSE_SF_NS4_17integral_constantINS4_4UMMA5MajorELSP_0EEESQ_NSN_INSO_7ScaleInELSR_0EEESS_EEEEEENS4_6LayoutISC_NS5_IJNSA_ILi0EEESW_SW_EEEEENS5_IJNS4_10UnderscoreESZ_SZ_EEEEENS4_13SM90_TMA_LOADENS4_14ComposedLayoutINS4_7SwizzleILi2ELi4ELi3EEENS4_18smem_ptr_flag_bitsILi8EEENSV_INS5_IJNSA_ILi8EEESE_EEENS5_IJSE_SB_EEEEEEEvNS4_8identityES12_S1C_vS1D_EENS_8epilogue10collective18CollectiveEpilogueINS1F_23Sm100TmaWarpSpecializedILi4ELi2ELi32ELb0ELb0EEEJSG_NS5_IJNSV_ISE_SB_EES1K_EEESH_SI_SH_SI_NS1F_6fusion15FusionCallbacksIS1J_NS1M_17LinearCombinationISH_fSH_fLNS_15FloatRoundStyleE2EEESG_S1L_JEEENS4_5SM1004TMEM4LOAD26SM100_TMEM_LOAD_16dp32b32xES12_S1C_NS4_39AutoVectorizingCopyWithAssumedAlignmentILi128EEENS4_14SM90_TMA_STOREES1C_S1X_S1X_EEEvvEEEEvNT_6ParamsE --------------------------
	.section	.text._ZN7cutlass13device_kernelINS_4gemm6kernel13GemmUniversalIN4cute5tupleIJiiiiEEENS1_10collective13CollectiveMmaINS1_35MainloopSm100TmaUmmaWarpSpecializedILi10ELi2ELi4ENS5_IJNS4_1CILi1EEESB_SB_EEEEENS5_IJNSA_ILi64EEENSA_ILi256EEESE_EEENS_12float_e4m3_tENS5_IJlSB_lEEESH_SI_NS4_8TiledMMAINS4_8MMA_AtomIJNS4_10MMA_TraitsINS4_19SM100_MMA_F8F6F4_SSEJSH_SH_fSE_SF_NS4_17integral_constantINS4_4UMMA5MajorELSP_0EEESQ_NSN_INSO_7ScaleInELSR_0EEESS_EEEEEENS4_6LayoutISC_NS5_IJNSA_ILi0EEESW_SW_EEEEENS5_IJNS4_10UnderscoreESZ_SZ_EEEEENS4_13SM90_TMA_LOADENS4_14ComposedLayoutINS4_7SwizzleILi2ELi4ELi3EEENS4_18smem_ptr_flag_bitsILi8EEENSV_INS5_IJNSA_ILi8EEESE_EEENS5_IJSE_SB_EEEEEEEvNS4_8identityES12_S1C_vS1D_EENS_8epilogue10collective18CollectiveEpilogueINS1F_23Sm100TmaWarpSpecializedILi4ELi2ELi32ELb0ELb0EEEJSG_NS5_IJNSV_ISE_SB_EES1K_EEESH_SI_SH_SI_NS1F_6fusion15FusionCallbacksIS1J_NS1M_17LinearCombinationISH_fSH_fLNS_15FloatRoundStyleE2EEESG_S1L_JEEENS4_5SM1004TMEM4LOAD26SM100_TMEM_LOAD_16dp32b32xES12_S1C_NS4_39AutoVectorizingCopyWithAssumedAlignmentILi128EEENS4_14SM90_TMA_STOREES1C_S1X_S1X_EEEvvEEEEvNT_6ParamsE,"ax",@progbits
	.align	128
.text._ZN7cutlass13device_kernelINS_4gemm6kernel13GemmUniversalIN4cute5tupleIJiiiiEEENS1_10collective13CollectiveMmaINS1_35MainloopSm100TmaUmmaWarpSpecializedILi10ELi2ELi4ENS5_IJNS4_1CILi1EEESB_SB_EEEEENS5_IJNSA_ILi64EEENSA_ILi256EEESE_EEENS_12float_e4m3_tENS5_IJlSB_lEEESH_SI_NS4_8TiledMMAINS4_8MMA_AtomIJNS4_10MMA_TraitsINS4_19SM100_MMA_F8F6F4_SSEJSH_SH_fSE_SF_NS4_17integral_constantINS4_4UMMA5MajorELSP_0EEESQ_NSN_INSO_7ScaleInELSR_0EEESS_EEEEEENS4_6LayoutISC_NS5_IJNSA_ILi0EEESW_SW_EEEEENS5_IJNS4_10UnderscoreESZ_SZ_EEEEENS4_13SM90_TMA_LOADENS4_14ComposedLayoutINS4_7SwizzleILi2ELi4ELi3EEENS4_18smem_ptr_flag_bitsILi8EEENSV_INS5_IJNSA_ILi8EEESE_EEENS5_IJSE_SB_EEEEEEEvNS4_8identityES12_S1C_vS1D_EENS_8epilogue10collective18CollectiveEpilogueINS1F_23Sm100TmaWarpSpecializedILi4ELi2ELi32ELb0ELb0EEEJSG_NS5_IJNSV_ISE_SB_EES1K_EEESH_SI_SH_SI_NS1F_6fusion15FusionCallbacksIS1J_NS1M_17LinearCombinationISH_fSH_fLNS_15FloatRoundStyleE2EEESG_S1L_JEEENS4_5SM1004TMEM4LOAD26SM100_TMEM_LOAD_16dp32b32xES12_S1C_NS4_39AutoVectorizingCopyWithAssumedAlignmentILi128EEENS4_14SM90_TMA_STOREES1C_S1X_S1X_EEEvvEEEEvNT_6ParamsE:
        .type           _ZN7cutlass13device_kernelINS_4gemm6kernel13GemmUniversalIN4cute5tupleIJiiiiEEENS1_10collective13CollectiveMmaINS1_35MainloopSm100TmaUmmaWarpSpecializedILi10ELi2ELi4ENS5_IJNS4_1CILi1EEESB_SB_EEEEENS5_IJNSA_ILi64EEENSA_ILi256EEESE_EEENS_12float_e4m3_tENS5_IJlSB_lEEESH_SI_NS4_8TiledMMAINS4_8MMA_AtomIJNS4_10MMA_TraitsINS4_19SM100_MMA_F8F6F4_SSEJSH_SH_fSE_SF_NS4_17integral_constantINS4_4UMMA5MajorELSP_0EEESQ_NSN_INSO_7ScaleInELSR_0EEESS_EEEEEENS4_6LayoutISC_NS5_IJNSA_ILi0EEESW_SW_EEEEENS5_IJNS4_10UnderscoreESZ_SZ_EEEEENS4_13SM90_TMA_LOADENS4_14ComposedLayoutINS4_7SwizzleILi2ELi4ELi3EEENS4_18smem_ptr_flag_bitsILi8EEENSV_INS5_IJNSA_ILi8EEESE_EEENS5_IJSE_SB_EEEEEEEvNS4_8identityES12_S1C_vS1D_EENS_8epilogue10collective18CollectiveEpilogueINS1F_23Sm100TmaWarpSpecializedILi4ELi2ELi32ELb0ELb0EEEJSG_NS5_IJNSV_ISE_SB_EES1K_EEESH_SI_SH_SI_NS1F_6fusion15FusionCallbacksIS1J_NS1M_17LinearCombinationISH_fSH_fLNS_15FloatRoundStyleE2EEESG_S1L_JEEENS4_5SM1004TMEM4LOAD26SM100_TMEM_LOAD_16dp32b32xES12_S1C_NS4_39AutoVectorizingCopyWithAssumedAlignmentILi128EEENS4_14SM90_TMA_STOREES1C_S1X_S1X_EEEvvEEEEvNT_6ParamsE,@function
        .size           _ZN7cutlass13device_kernelINS_4gemm6kernel13GemmUniversalIN4cute5tupleIJiiiiEEENS1_10collective13CollectiveMmaINS1_35MainloopSm100TmaUmmaWarpSpecializedILi10ELi2ELi4ENS5_IJNS4_1CILi1EEESB_SB_EEEEENS5_IJNSA_ILi64EEENSA_ILi256EEESE_EEENS_12float_e4m3_tENS5_IJlSB_lEEESH_SI_NS4_8TiledMMAINS4_8MMA_AtomIJNS4_10MMA_TraitsINS4_19SM100_MMA_F8F6F4_SSEJSH_SH_fSE_SF_NS4_17integral_constantINS4_4UMMA5MajorELSP_0EEESQ_NSN_INSO_7ScaleInELSR_0EEESS_EEEEEENS4_6LayoutISC_NS5_IJNSA_ILi0EEESW_SW_EEEEENS5_IJNS4_10UnderscoreESZ_SZ_EEEEENS4_13SM90_TMA_LOADENS4_14ComposedLayoutINS4_7SwizzleILi2ELi4ELi3EEENS4_18smem_ptr_flag_bitsILi8EEENSV_INS5_IJNSA_ILi8EEESE_EEENS5_IJSE_SB_EEEEEEEvNS4_8identityES12_S1C_vS1D_EENS_8epilogue10collective18CollectiveEpilogueINS1F_23Sm100TmaWarpSpecializedILi4ELi2ELi32ELb0ELb0EEEJSG_NS5_IJNSV_ISE_SB_EES1K_EEESH_SI_SH_SI_NS1F_6fusion15FusionCallbacksIS1J_NS1M_17LinearCombinationISH_fSH_fLNS_15FloatRoundStyleE2EEESG_S1L_JEEENS4_5SM1004TMEM4LOAD26SM100_TMEM_LOAD_16dp32b32xES12_S1C_NS4_39AutoVectorizingCopyWithAssumedAlignmentILi128EEENS4_14SM90_TMA_STOREES1C_S1X_S1X_EEEvvEEEEvNT_6ParamsE,(.L_x_189 - _ZN7cutlass13device_kernelINS_4gemm6kernel13GemmUniversalIN4cute5tupleIJiiiiEEENS1_10collective13CollectiveMmaINS1_35MainloopSm100TmaUmmaWarpSpecializedILi10ELi2ELi4ENS5_IJNS4_1CILi1EEESB_SB_EEEEENS5_IJNSA_ILi64EEENSA_ILi256EEESE_EEENS_12float_e4m3_tENS5_IJlSB_lEEESH_SI_NS4_8TiledMMAINS4_8MMA_AtomIJNS4_10MMA_TraitsINS4_19SM100_MMA_F8F6F4_SSEJSH_SH_fSE_SF_NS4_17integral_constantINS4_4UMMA5MajorELSP_0EEESQ_NSN_INSO_7ScaleInELSR_0EEESS_EEEEEENS4_6LayoutISC_NS5_IJNSA_ILi0EEESW_SW_EEEEENS5_IJNS4_10UnderscoreESZ_SZ_EEEEENS4_13SM90_TMA_LOADENS4_14ComposedLayoutINS4_7SwizzleILi2ELi4ELi3EEENS4_18smem_ptr_flag_bitsILi8EEENSV_INS5_IJNSA_ILi8EEESE_EEENS5_IJSE_SB_EEEEEEEvNS4_8identityES12_S1C_vS1D_EENS_8epilogue10collective18CollectiveEpilogueINS1F_23Sm100TmaWarpSpecializedILi4ELi2ELi32ELb0ELb0EEEJSG_NS5_IJNSV_ISE_SB_EES1K_EEESH_SI_SH_SI_NS1F_6fusion15FusionCallbacksIS1J_NS1M_17LinearCombinationISH_fSH_fLNS_15FloatRoundStyleE2EEESG_S1L_JEEENS4_5SM1004TMEM4LOAD26SM100_TMEM_LOAD_16dp32b32xES12_S1C_NS4_39AutoVectorizingCopyWithAssumedAlignmentILi128EEENS4_14SM90_TMA_STOREES1C_S1X_S1X_EEEvvEEEEvNT_6ParamsE)
        .other          _ZN7cutlass13device_kernelINS_4gemm6kernel13GemmUniversalIN4cute5tupleIJiiiiEEENS1_10collective13CollectiveMmaINS1_35MainloopSm100TmaUmmaWarpSpecializedILi10ELi2ELi4ENS5_IJNS4_1CILi1EEESB_SB_EEEEENS5_IJNSA_ILi64EEENSA_ILi256EEESE_EEENS_12float_e4m3_tENS5_IJlSB_lEEESH_SI_NS4_8TiledMMAINS4_8MMA_AtomIJNS4_10MMA_TraitsINS4_19SM100_MMA_F8F6F4_SSEJSH_SH_fSE_SF_NS4_17integral_constantINS4_4UMMA5MajorELSP_0EEESQ_NSN_INSO_7ScaleInELSR_0EEESS_EEEEEENS4_6LayoutISC_NS5_IJNSA_ILi0EEESW_SW_EEEEENS5_IJNS4_10UnderscoreESZ_SZ_EEEEENS4_13SM90_TMA_LOADENS4_14ComposedLayoutINS4_7SwizzleILi2ELi4ELi3EEENS4_18smem_ptr_flag_bitsILi8EEENSV_INS5_IJNSA_ILi8EEESE_EEENS5_IJSE_SB_EEEEEEEvNS4_8identityES12_S1C_vS1D_EENS_8epilogue10collective18CollectiveEpilogueINS1F_23Sm100TmaWarpSpecializedILi4ELi2ELi32ELb0ELb0EEEJSG_NS5_IJNSV_ISE_SB_EES1K_EEESH_SI_SH_SI_NS1F_6fusion15FusionCallbacksIS1J_NS1M_17LinearCombinationISH_fSH_fLNS_15FloatRoundStyleE2EEESG_S1L_JEEENS4_5SM1004TMEM4LOAD26SM100_TMEM_LOAD_16dp32b32xES12_S1C_NS4_39AutoVectorizingCopyWithAssumedAlignmentILi128EEENS4_14SM90_TMA_STOREES1C_S1X_S1X_EEEvvEEEEvNT_6ParamsE,@"STO_CUDA_ENTRY STV_DEFAULT"
_ZN7cutlass13device_kernelINS_4gemm6kernel13GemmUniversalIN4cute5tupleIJiiiiEEENS1_10collective13CollectiveMmaINS1_35MainloopSm100TmaUmmaWarpSpecializedILi10ELi2ELi4ENS5_IJNS4_1CILi1EEESB_SB_EEEEENS5_IJNSA_ILi64EEENSA_ILi256EEESE_EEENS_12float_e4m3_tENS5_IJlSB_lEEESH_SI_NS4_8TiledMMAINS4_8MMA_AtomIJNS4_10MMA_TraitsINS4_19SM100_MMA_F8F6F4_SSEJSH_SH_fSE_SF_NS4_17integral_constantINS4_4UMMA5MajorELSP_0EEESQ_NSN_INSO_7ScaleInELSR_0EEESS_EEEEEENS4_6LayoutISC_NS5_IJNSA_ILi0EEESW_SW_EEEEENS5_IJNS4_10UnderscoreESZ_SZ_EEEEENS4_13SM90_TMA_LOADENS4_14ComposedLayoutINS4_7SwizzleILi2ELi4ELi3EEENS4_18smem_ptr_flag_bitsILi8EEENSV_INS5_IJNSA_ILi8EEESE_EEENS5_IJSE_SB_EEEEEEEvNS4_8identityES12_S1C_vS1D_EENS_8epilogue10collective18CollectiveEpilogueINS1F_23Sm100TmaWarpSpecializedILi4ELi2ELi32ELb0ELb0EEEJSG_NS5_IJNSV_ISE_SB_EES1K_EEESH_SI_SH_SI_NS1F_6fusion15FusionCallbacksIS1J_NS1M_17LinearCombinationISH_fSH_fLNS_15FloatRoundStyleE2EEESG_S1L_JEEENS4_5SM1004TMEM4LOAD26SM100_TMEM_LOAD_16dp32b32xES12_S1C_NS4_39AutoVectorizingCopyWithAssumedAlignmentILi128EEENS4_14SM90_TMA_STOREES1C_S1X_S1X_EEEvvEEEEvNT_6ParamsE:
[----:B------:R-:W1:Y:S01]  /*0000*/  LDC R1, c[0x0][0x37c] ;  /* 0x0000df00ff017b82 */ /* 0x000e620000000800 */
[----:B------:R-:W2:Y:S01]  /*0010*/  S2R R108, SR_TID.X ;  /* 0x00000000006c7919 */ /* 0x000ea20000002100 */
[----:B------:R-:W3:Y:S01]  /*0020*/  LDCU.64 UR4, c[0x0][0x890] ;  /* 0x00011200ff0477ac */ /* 0x000ee20008000a00 */
[----:B------:R-:W-:Y:S02]  /*0030*/  PRMT R96, RZ, 0x7610, R96 ;  /* 0x00007610ff607816 */ /* 0x000fe40000000060 */
[----:B------:R-:W-:Y:S01]  /*0040*/  ELECT P5, URZ, PT ;  /* 0x0000000000ff782f */ /* 0x000fe200038a0000 */
[----:B------:R-:W4:Y:S01]  /*0050*/  LDCU.64 UR46, c[0x0][0x358] ;  /* 0x00006b00ff2e77ac */ /* 0x000f220008000a00 */
[----:B---3--:R-:W-:-:S04]  /*0060*/  UISETP.NE.U32.AND UP0, UPT, UR4, URZ, UPT ;  /* 0x000000ff0400728c */ /* 0x008fc8000bf05070 */
[----:B------:R-:W-:Y:S01]  /*0070*/  UISETP.NE.AND.EX UP0, UPT, UR5, URZ, UPT, UP0 ;  /* 0x000000ff0500728c */ /* 0x000fe2000bf05300 */
[----:B--2---:R-:W-:-:S05]  /*0080*/  SHF.R.U32.HI R101, RZ, 0x5, R108 ;  /* 0x00000005ff657819 */ /* 0x004fca000001166c */
[----:B------:R-:W2:Y:S02]  /*0090*/  SHFL.IDX PT, R0, R101, RZ, 0x1f ;  /* 0x00001fff65007589 */ /* 0x000ea400000e0000 */
[----:B--2---:R-:W-:Y:S01]  /*00a0*/  R2UR UR8, R0 ;  /* 0x00000000000872ca */ /* 0x004fe200000e0000 */
[----:B-1--4-:R-:W-:-:S14]  /*00b0*/  BRA.U UP0, `(.L_x_0) ;  /* 0x00000001002c7547 */ /* 0x012fdc000b800000 */
[----:B------:R-:W1:Y:S02]  /*00c0*/  LDCU.64 UR6, c[0x0][0x888] ;  /* 0x00011100ff0677ac */ /* 0x000e640008000a00 */
[----:B-1----:R-:W-:-:S04]  /*00d0*/  UISETP.NE.U32.AND UP0, UPT, UR6, URZ, UPT ;  /* 0x000000ff0600728c */ /* 0x002fc8000bf05070 */
[----:B------:R-:W-:-:S09]  /*00e0*/  UISETP.NE.AND.EX UP0, UPT, UR7, URZ, UPT, UP0 ;  /* 0x000000ff0700728c */ /* 0x000fd2000bf05300 */
[----:B------:R-:W-:Y:S05]  /*00f0*/  BRA.U !UP0, `(.L_x_1) ;  /* 0x0000000108107547 */ /* 0x000fea000b800000 */
[----:B------:R-:W1:Y:S02]  /*0100*/  LDC.64 R2, c[0x0][0x888] ;  /* 0x00022200ff027b82 */ /* 0x000e640000000a00 */
[----:B-1----:R1:W5:Y:S01]  /*0110*/  LDG.E R49, desc[UR46][R2.64] ;  /* 0x0000002e02317981 */ /* 0x002362000c1e1900 */
[----:B------:R-:W-:Y:S01]  /*0120*/  HFMA2 R96, -RZ, RZ, 0, 5.9604644775390625e-08 ;  /* 0x00000001ff607431 */ /* 0x000fe200000001ff */
[----:B------:R-:W-:Y:S05]  /*0130*/  BRA `(.L_x_0) ;  /* 0x00000000000c7947 */ /* 0x000fea0003800000 */
.L_x_1:
[----:B------:R-:W1:Y:S01]  /*0140*/  LDCU UR6, c[0x0][0x880] ;  /* 0x00011000ff0677ac */ /* 0x000e620008000800 */
[----:B------:R-:W-:Y:S01]  /*0150*/  HFMA2 R96, -RZ, RZ, 0, 5.9604644775390625e-08 ;  /* 0x00000001ff607431 */ /* 0x000fe200000001ff */
[----:B-1----:R-:W-:-:S07]  /*0160*/  MOV R49, UR6 ;  /* 0x0000000600317c02 */ /* 0x002fce0008000f00 */
.L_x_0:
[----:B------:R-:W2:Y:S02]  /*0170*/  LDCU.64 UR6, c[0x0][0x8b0] ;  /* 0x00011600ff0677ac */ /* 0x000ea40008000a00 */
[----:B--2---:R-:W-:-:S04]  /*0180*/  UISETP.NE.U32.AND UP0, UPT, UR6, URZ, UPT ;  /* 0x000000ff0600728c */ /* 0x004fc8000bf05070 */
[----:B------:R-:W-:-:S09]  /*0190*/  UISETP.NE.AND.EX UP0, UPT, UR7, URZ, UPT, UP0 ;  /* 0x000000ff0700728c */ /* 0x000fd2000bf05300 */
[----:B------:R-:W-:Y:S05]  /*01a0*/  BRA.U UP0, `(.L_x_2) ;  /* 0x0000000100247547 */ /* 0x000fea000b800000 */
[----:B------:R-:W2:Y:S02]  /*01b0*/  LDCU.64 UR6, c[0x0][0x8a8] ;  /* 0x00011500ff0677ac */ /* 0x000ea40008000a00 */
[----:B--2---:R-:W-:-:S04]  /*01c0*/  UISETP.NE.U32.AND UP0, UPT, UR6, URZ, UPT ;  /* 0x000000ff0600728c */ /* 0x004fc8000bf05070 */
[----:B------:R-:W-:-:S09]  /*01d0*/  UISETP.NE.AND.EX UP0, UPT, UR7, URZ, UPT, UP0 ;  /* 0x000000ff0700728c */ /* 0x000fd2000bf05300 */
[----:B------:R-:W-:Y:S05]  /*01e0*/  BRA.U !UP0, `(.L_x_3) ;  /* 0x00000001080c7547 */ /* 0x000fea000b800000 */
[----:B-1----:R-:W1:Y:S02]  /*01f0*/  LDC.64 R2, c[0x0][0x8a8] ;  /* 0x00022a00ff027b82 */ /* 0x002e640000000a00 */
[----:B-1----:R2:W5:Y:S01]  /*0200*/  LDG.E R47, desc[UR46][R2.64] ;  /* 0x0000002e022f7981 */ /* 0x002562000c1e1900 */
[----:B------:R-:W-:Y:S05]  /*0210*/  BRA `(.L_x_2) ;  /* 0x0000000000087947 */ /* 0x000fea0003800000 */
.L_x_3:
[----:B------:R-:W2:Y:S02]  /*0220*/  LDCU UR6, c[0x0][0x8a0] ;  /* 0x00011400ff0677ac */ /* 0x000ea40008000800 */
[----:B--2---:R-:W-:Y:S02]  /*0230*/  MOV R47, UR6 ;  /* 0x00000006002f7c02 */ /* 0x004fe40008000f00 */
.L_x_2:
[----:B------:R-:W-:Y:S01]  /*0240*/  IMAD.U32 R0, RZ, RZ, UR8 ;  /* 0x00000008ff007e24 */ /* 0x000fe2000f8e00ff */
[----:B------:R-:W-:Y:S04]  /*0250*/  BSSY.RECONVERGENT B0, `(.L_x_4) ;  /* 0x000000c000007945 */ /* 0x000fe80003800200 */
[C---:B------:R-:W-:Y:S02]  /*0260*/  ISETP.NE.OR P1, PT, R0.reuse, 0x1, !P5 ;  /* 0x000000010000780c */ /* 0x040fe40006f25670 */
[----:B------:R-:W-:-:S11]  /*0270*/  ISETP.NE.OR P0, PT, R0, 0x3, !P5 ;  /* 0x000000030000780c */ /* 0x000fd60006f05670 */
[----:B------:R-:W-:Y:S05]  /*0280*/  @P1 BRA `(.L_x_5) ;  /* 0x0000000000201947 */ /* 0x000fea0003800000 */
[----:B------:R-:W3:Y:S02]  /*0290*/  LDCU.64 UR6, c[0x0][0x348] ;  /* 0x00006900ff0677ac */ /* 0x000ee40008000a00 */
[----:B---3--:R-:W-:Y:S02]  /*02a0*/  UIADD3 UR10, UP1, UPT, UR6, 0x80, URZ ;  /* 0x00000080060a7890 */ /* 0x008fe4000ff3e0ff */
[----:B------:R-:W-:Y:S02]  /*02b0*/  UIADD3 UR6, UP0, UPT, UR6, 0x180, URZ ;  /* 0x0000018006067890 */ /* 0x000fe4000ff1e0ff */
[----:B------:R-:W-:Y:S02]  /*02c0*/  UIADD3.X UR11, UPT, UPT, URZ, UR7, URZ, UP1, !UPT ;  /* 0x00000007ff0b7290 */ /* 0x000fe40008ffe4ff */
[----:B------:R-:W-:-:S07]  /*02d0*/  UIADD3.X UR7, UPT, UPT, URZ, UR7, URZ, UP0, !UPT ;  /* 0x00000007ff077290 */ /* 0x000fce00087fe4ff */
[----:B------:R3:W-:Y:S02]  /*02e0*/  UTMACCTL.PF [UR10] ;  /* 0x000000000a0079b9 */ /* 0x0007e40008040000 */
[----:B------:R3:W-:Y:S02]  /*02f0*/  UTMACCTL.PF [UR6] ;  /* 0x00000000060079b9 */ /* 0x0007e40008040000 */
[----:B---3--:R-:W-:Y:S01]  /*0300*/  NOP ;  /* 0x0000000000007918 */ /* 0x008fe20000000000 */
.L_x_5:
[----:B------:R-:W-:Y:S05]  /*0310*/  BSYNC.RECONVERGENT B0 ;  /* 0x0000000000007941 */ /* 0x000fea0003800200 */
.L_x_4:
[----:B------:R-:W-:Y:S04]  /*0320*/  BSSY.RECONVERGENT B0, `(.L_x_6) ;  /* 0x000000a000007945 */ /* 0x000fe80003800200 */
        /* <DEDUP_REMOVED lines=9> */
.L_x_7:
[----:B------:R-:W-:Y:S05]  /*03c0*/  BSYNC.RECONVERGENT B0 ;  /* 0x0000000000007941 */ /* 0x000fea0003800200 */
.L_x_6:
[----:B------:R-:W3:Y:S01]  /*03d0*/  LDCU.64 UR6, c[0x0][0x888] ;  /* 0x00011100ff0677ac */ /* 0x000ee20008000a00 */
[----:B------:R-:W-:Y:S02]  /*03e0*/  UISETP.EQ.U32.AND UP1, UPT, UR4, URZ, UPT ;  /* 0x000000ff0400728c */ /* 0x000fe4000bf22070 */
[----:B------:R-:W-:Y:S02]  /*03f0*/  UPLOP3.LUT UP2, UPT, UPT, UPT, UPT, 0x80, 0x8 ;  /* 0x000000000008789c */ /* 0x000fe40003f4f070 */
[----:B---3--:R-:W-:-:S04]  /*0400*/  UISETP.NE.U32.AND UP0, UPT, UR6, URZ, UPT ;  /* 0x000000ff0600728c */ /* 0x008fc8000bf05070 */
[----:B------:R-:W-:-:S04]  /*0410*/  UISETP.NE.AND.EX UP0, UPT, UR7, URZ, UPT, UP0 ;  /* 0x000000ff0700728c */ /* 0x000fc8000bf05300 */
[----:B------:R-:W-:-:S04]  /*0420*/  UISETP.EQ.OR.EX UP3, UPT, UR5, URZ, !UP0, UP1 ;  /* 0x000000ff0500728c */ /* 0x000fc8000c762710 */
[----:B------:R-:W-:-:S05]  /*0430*/  UP2UR UR50, UPR, URZ, 0x8 ;  /* 0x00000008ff327883 */ /* 0x000fca0008000000 */
[----:B------:R-:W-:Y:S07]  /*0440*/  BRA.U !UP3, `(.L_x_8) ;  /* 0x000000010b207547 */ /* 0x000fee000b800000 */
[----:B------:R-:W-:Y:S01]  /*0450*/  UISETP.NE.U32.AND UP2, UPT, UR4, URZ, UPT ;  /* 0x000000ff0400728c */ /* 0x000fe2000bf45070 */
[----:B-----5:R-:W-:Y:S01]  /*0460*/  FSETP.NEU.AND P0, PT, R49, RZ, PT ;  /* 0x000000ff3100720b */ /* 0x020fe20003f0d000 */
[----:B------:R-:W-:Y:S02]  /*0470*/  USEL UR4, URZ, 0xffffffff, UP0 ;  /* 0xffffffffff047887 */ /* 0x000fe40008000000 */
[----:B------:R-:W-:-:S10]  /*0480*/  UISETP.NE.AND.EX UP2, UPT, UR5, URZ, UPT, UP2 ;  /* 0x000000ff0500728c */ /* 0x000fd4000bf45320 */
[----:B------:R-:W-:Y:S01]  /*0490*/  VOTEU.ANY UP1, P0 ;  /* 0x0000000000ff7886 */ /* 0x000fe20000020100 */
[----:B------:R-:W-:-:S04]  /*04a0*/  @!UP2 USEL UR4, URZ, 0xffffffff, UP1 ;  /* 0xffffffffff04a887 */ /* 0x000fc80008800000 */
[----:B------:R-:W-:-:S04]  /*04b0*/  ULOP3.LUT UR4, UR4, 0x1, URZ, 0xc0, !UPT ;  /* 0x0000000104047892 */ /* 0x000fc8000f8ec0ff */
[----:B------:R-:W-:-:S11]  /*04c0*/  UISETP.NE.U32.AND UP2, UPT, UR4, 0x1, UPT ;  /* 0x000000010400788c */ /* 0x000fd6000bf45070 */
.L_x_8:
[----:B-12---:R-:W1:Y:S01]  /*04d0*/  SHFL.IDX PT, R2, R101, RZ, 0x1f ;  /* 0x00001fff65027589 */ /* 0x006e6200000e0000 */
[----:B------:R-:W-:-:S04]  /*04e0*/  UISETP.NE.AND UP1, UPT, UR8, 0x2, UPT ;  /* 0x000000020800788c */ /* 0x000fc8000bf25270 */
[----:B------:R-:W-:Y:S01]  /*04f0*/  USEL UR6, URZ, 0x1, UP1 ;  /* 0x00000001ff067887 */ /* 0x000fe20008800000 */
[----:B-1----:R-:W-:-:S13]  /*0500*/  ISETP.NE.AND P0, PT, R2, RZ, PT ;  /* 0x000000ff0200720c */ /* 0x002fda0003f05270 */
[----:B------:R-:W-:Y:S05]  /*0510*/  @P0 BRA `(.L_x_9) ;  /* 0x0000000000840947 */ /* 0x000fea0003800000 */
[----:B------:R-:W-:Y:S01]  /*0520*/  ELECT P0, URZ, PT ;  /* 0x0000000000ff782f */ /* 0x000fe20003800000 */
[----:B------:R-:W-:-:S12]  /*0530*/  BSSY.RECONVERGENT B0, `(.L_x_9) ;  /* 0x000001f000007945 */ /* 0x000fd80003800200 */
[----:B------:R-:W-:Y:S05]  /*0540*/  @!P0 BRA `(.L_x_10) ;  /* 0x0000000000748947 */ /* 0x000fea0003800000 */
[----:B------:R-:W1:Y:S01]  /*0550*/  S2UR UR5, SR_CgaCtaId ;  /* 0x00000000000579c3 */ /* 0x000e620000008800 */
[----:B------:R-:W-:Y:S01]  /*0560*/  UMOV UR7, 0x400 ;  /* 0x0000040000077882 */ /* 0x000fe20000000000 */
[----:B------:R-:W-:Y:S02]  /*0570*/  UMOV UR4, 0x1 ;  /* 0x0000000100047882 */ /* 0x000fe40000000000 */
[----:B------:R-:W-:-:S04]  /*0580*/  UIADD3 UR10, UPT, UPT, -UR4, 0x100000, URZ ;  /* 0x00100000040a7890 */ /* 0x000fc8000fffe1ff */
[----:B------:R-:W-:Y:S02]  /*0590*/  USHF.L.U32 UR11, UR10, 0xb, URZ ;  /* 0x0000000b0a0b7899 */ /* 0x000fe400080006ff */
[----:B------:R-:W-:Y:S02]  /*05a0*/  USHF.L.U32 UR10, UR10, 0x1, URZ ;  /* 0x000000010a0a7899 */ /* 0x000fe400080006ff */
[----:B-1----:R-:W-:Y:S01]  /*05b0*/  ULEA UR5, UR5, UR7, 0x18 ;  /* 0x0000000705057291 */ /* 0x002fe2000f8ec0ff */
[----:B------:R-:W1:Y:S11]  /*05c0*/  FENCE.VIEW.ASYNC.S ;  /* 0x00000000000073c6 */ /* 0x000e760000000000 */
[----:B-1----:R1:W2:Y:S01]  /*05d0*/  SYNCS.EXCH.64 URZ, [UR5], UR10 ;  /* 0x0000000a05ff75b2 */ /* 0x0022a20008000100 */
[----:B------:R1:W3:Y:S01]  /*05e0*/  SYNCS.EXCH.64 URZ, [UR5+0x50], UR10 ;  /* 0x0000500a05ff75b2 */ /* 0x0002e20008000100 */
[----:B------:R1:W4:Y:S01]  /*05f0*/  SYNCS.EXCH.64 URZ, [UR5+0x8], UR10 ;  /* 0x0000080a05ff75b2 */ /* 0x0003220008000100 */
[----:B------:R1:W1:Y:S01]  /*0600*/  SYNCS.EXCH.64 URZ, [UR5+0x58], UR10 ;  /* 0x0000580a05ff75b2 */ /* 0x0002620008000100 */
        /* <DEDUP_REMOVED lines=16> */
[----:B------:R-:W-:Y:S01]  /*0710*/  NOP ;  /* 0x0000000000007918 */ /* 0x000fe20000000000 */
.L_x_10:
[----:B-1----:R-:W-:Y:S05]  /*0720*/  BSYNC.RECONVERGENT B0 ;  /* 0x0000000000007941 */ /* 0x002fea0003800200 */
.L_x_9:
[----:B------:R-:W1:Y:S01]  /*0730*/  SHFL.IDX PT, R2, R101, RZ, 0x1f ;  /* 0x00001fff65027589 */ /* 0x000e6200000e0000 */
[----:B------:R-:W-:Y:S01]  /*0740*/  NOP ;  /* 0x0000000000007918 */ /* 0x000fe20000000000 */
[----:B-1----:R-:W-:-:S13]  /*0750*/  ISETP.NE.AND P0, PT, R2, 0x1, PT ;  /* 0x000000010200780c */ /* 0x002fda0003f05270 */
[----:B------:R-:W-:Y:S05]  /*0760*/  @P0 BRA `(.L_x_11) ;  /* 0x0000000000580947 */ /* 0x000fea0003800000 */
[----:B------:R-:W1:Y:S01]  /*0770*/  S2UR UR7, SR_CgaCtaId ;  /* 0x00000000000779c3 */ /* 0x000e620000008800 */
[----:B------:R-:W-:Y:S01]  /*0780*/  UMOV UR9, 0x400 ;  /* 0x0000040000097882 */ /* 0x000fe20000000000 */
[----:B------:R-:W-:Y:S01]  /*0790*/  UMOV UR5, 0x20 ;  /* 0x0000002000057882 */ /* 0x000fe20000000000 */
[----:B------:R-:W-:Y:S01]  /*07a0*/  UMOV UR4, 0x80 ;  /* 0x0000008000047882 */ /* 0x000fe20000000000 */
[----:B------:R-:W-:-:S04]  /*07b0*/  UIADD3 UR10, UPT, UPT, -UR5, 0x100000, URZ ;  /* 0x00100000050a7890 */ /* 0x000fc8000fffe1ff */
[----:B------:R-:W-:Y:S02]  /*07c0*/  USHF.L.U32 UR11, UR10, 0xb, URZ ;  /* 0x0000000b0a0b7899 */ /* 0x000fe400080006ff */
[----:B------:R-:W-:Y:S02]  /*07d0*/  USHF.L.U32 UR10, UR10, 0x1, URZ ;  /* 0x000000010a0a7899 */ /* 0x000fe400080006ff */
[----:B------:R-:W-:-:S04]  /*07e0*/  UIADD3 UR4, UPT, UPT, -UR4, 0x100000, URZ ;  /* 0x0010000004047890 */ /* 0x000fc8000fffe1ff */
[----:B------:R-:W-:Y:S02]  /*07f0*/  USHF.L.U32 UR5, UR4, 0xb, URZ ;  /* 0x0000000b04057899 */ /* 0x000fe400080006ff */
[----:B------:R-:W-:Y:S01]  /*0800*/  USHF.L.U32 UR4, UR4, 0x1, URZ ;  /* 0x0000000104047899 */ /* 0x000fe200080006ff */
[----:B------:R-:W-:Y:S01]  /*0810*/  ELECT P0, URZ, PT ;  /* 0x0000000000ff782f */ /* 0x000fe20003800000 */
[----:B-1----:R-:W-:Y:S01]  /*0820*/  ULEA UR7, UR7, UR9, 0x18 ;  /* 0x0000000907077291 */ /* 0x002fe2000f8ec0ff */
[----:B------:R-:W1:Y:S11]  /*0830*/  FENCE.VIEW.ASYNC.S ;  /* 0x00000000000073c6 */ /* 0x000e760000000000 */
[----:B-1----:R1:W1:Y:S01]  /*0840*/  SYNCS.EXCH.64 URZ, [UR7+0xa0], UR10 ;  /* 0x0000a00a07ff75b2 */ /* 0x0022620008000100 */
        /* <DEDUP_REMOVED lines=8> */
.L_x_11:
[----:B------:R-:W2:Y:S01]  /*08d0*/  SHFL.IDX PT, R2, R101, RZ, 0x1f ;  /* 0x00001fff65027589 */ /* 0x000ea200000e0000 */
[----:B------:R-:W-:Y:S01]  /*08e0*/  NOP ;  /* 0x0000000000007918 */ /* 0x000fe20000000000 */
[----:B--2---:R-:W-:-:S13]  /*08f0*/  ISETP.NE.AND P0, PT, R2, 0x3, PT ;  /* 0x000000030200780c */ /* 0x004fda0003f05270 */
[----:B------:R-:W-:Y:S05]  /*0900*/  @P0 BRA `(.L_x_12) ;  /* 0x0000000000300947 */ /* 0x000fea0003800000 */
[----:B-1----:R-:W1:Y:S01]  /*0910*/  S2UR UR5, SR_CgaCtaId ;  /* 0x00000000000579c3 */ /* 0x002e620000008800 */
[----:B------:R-:W-:Y:S01]  /*0920*/  UMOV UR7, 0x400 ;  /* 0x0000040000077882 */ /* 0x000fe20000000000 */
[----:B------:R-:W-:Y:S01]  /*0930*/  UMOV UR4, 0x20 ;  /* 0x0000002000047882 */ /* 0x000fe20000000000 */
[----:B------:R-:W-:Y:S01]  /*0940*/  ELECT P0, URZ, PT ;  /* 0x0000000000ff782f */ /* 0x000fe20003800000 */
[----:B------:R-:W-:-:S04]  /*0950*/  UIADD3 UR10, UPT, UPT, -UR4, 0x100000, URZ ;  /* 0x00100000040a7890 */ /* 0x000fc8000fffe1ff */
[----:B------:R-:W-:Y:S02]  /*0960*/  USHF.L.U32 UR11, UR10, 0xb, URZ ;  /* 0x0000000b0a0b7899 */ /* 0x000fe400080006ff */
[----:B------:R-:W-:Y:S02]  /*0970*/  USHF.L.U32 UR10, UR10, 0x1, URZ ;  /* 0x000000010a0a7899 */ /* 0x000fe400080006ff */
[----:B-1----:R-:W-:Y:S01]  /*0980*/  ULEA UR5, UR5, UR7, 0x18 ;  /* 0x0000000705057291 */ /* 0x002fe2000f8ec0ff */
[----:B------:R-:W1:Y:S11]  /*0990*/  FENCE.VIEW.ASYNC.S ;  /* 0x00000000000073c6 */ /* 0x000e760000000000 */
[----:B-1----:R2:W1:Y:S01]  /*09a0*/  SYNCS.EXCH.64 URZ, [UR5+0xe0], UR10 ;  /* 0x0000e00a05ff75b2 */ /* 0x0024620008000100 */
[----:B------:R2:W1:Y:S02]  /*09b0*/  SYNCS.EXCH.64 URZ, [UR5+0xe8], UR10 ;  /* 0x0000e80a05ff75b2 */ /* 0x0004640008000100 */
[----:B--2---:R-:W-:Y:S01]  /*09c0*/  NOP ;  /* 0x0000000000007918 */ /* 0x004fe20000000000 */
.L_x_12:
[----:B------:R-:W2:Y:S01]  /*09d0*/  SHFL.IDX PT, R2, R101, RZ, 0x1f ;  /* 0x00001fff65027589 */ /* 0x000ea200000e0000 */
[----:B------:R-:W-:Y:S01]  /*09e0*/  NOP ;  /* 0x0000000000007918 */ /* 0x000fe20000000000 */
[----:B--2---:R-:W-:-:S13]  /*09f0*/  ISETP.NE.AND P0, PT, R2, 0x4, PT ;  /* 0x000000040200780c */ /* 0x004fda0003f05270 */
[----:B------:R-:W-:Y:S05]  /*0a00*/  @P0 BRA `(.L_x_13) ;  /* 0x00000000004c0947 */ /* 0x000fea0003800000 */
[----:B-1----:R-:W1:Y:S01]  /*0a10*/  S2UR UR5, SR_CgaCtaId ;  /* 0x00000000000579c3 */ /* 0x002e620000008800 */
[----:B------:R-:W-:Y:S01]  /*0a20*/  UMOV UR9, 0x100 ;  /* 0x0000010000097882 */ /* 0x000fe20000000000 */
[----:B------:R-:W-:Y:S01]  /*0a30*/  UMOV UR7, 0x400 ;  /* 0x0000040000077882 */ /* 0x000fe20000000000 */
[----:B------:R-:W-:Y:S01]  /*0a40*/  USEL UR9, UR9, 0xe0, UP2 ;  /* 0x000000e009097887 */ /* 0x000fe20009000000 */
[----:B------:R-:W-:Y:S01]  /*0a50*/  UMOV UR4, 0x1 ;  /* 0x0000000100047882 */ /* 0x000fe20000000000 */
[----:B------:R-:W-:Y:S01]  /*0a60*/  ELECT P0, URZ, PT ;  /* 0x0000000000ff782f */ /* 0x000fe20003800000 */
[----:B------:R-:W-:-:S04]  /*0a70*/  UIADD3 UR10, UPT, UPT, -UR4, 0x100000, URZ ;  /* 0x00100000040a7890 */ /* 0x000fc8000fffe1ff */
[----:B------:R-:W-:Y:S02]  /*0a80*/  USHF.L.U32 UR11, UR10, 0xb, URZ ;  /* 0x0000000b0a0b7899 */ /* 0x000fe400080006ff */
[----:B------:R-:W-:Y:S02]  /*0a90*/  USHF.L.U32 UR10, UR10, 0x1, URZ ;  /* 0x000000010a0a7899 */ /* 0x000fe400080006ff */
[----:B------:R-:W-:-:S04]  /*0aa0*/  UIADD3 UR12, UPT, UPT, -UR9, 0x100000, URZ ;  /* 0x00100000090c7890 */ /* 0x000fc8000fffe1ff */
[----:B------:R-:W-:Y:S02]  /*0ab0*/  USHF.L.U32 UR13, UR12, 0xb, URZ ;  /* 0x0000000b0c0d7899 */ /* 0x000fe400080006ff */
[----:B------:R-:W-:Y:S02]  /*0ac0*/  USHF.L.U32 UR12, UR12, 0x1, URZ ;  /* 0x000000010c0c7899 */ /* 0x000fe400080006ff */
[----:B-1----:R-:W-:Y:S01]  /*0ad0*/  ULEA UR5, UR5, UR7, 0x18 ;  /* 0x0000000705057291 */ /* 0x002fe2000f8ec0ff */
[----:B------:R-:W1:Y:S11]  /*0ae0*/  FENCE.VIEW.ASYNC.S ;  /* 0x00000000000073c6 */ /* 0x000e760000000000 */
[----:B-1----:R2:W1:Y:S01]  /*0af0*/  SYNCS.EXCH.64 URZ, [UR5+0xf0], UR10 ;  /* 0x0000f00a05ff75b2 */ /* 0x0024620008000100 */
[----:B------:R2:W1:Y:S01]  /*0b00*/  SYNCS.EXCH.64 URZ, [UR5+0x100], UR12 ;  /* 0x0001000c05ff75b2 */ /* 0x0004620008000100 */
[----:B------:R2:W1:Y:S01]  /*0b10*/  SYNCS.EXCH.64 URZ, [UR5+0xf8], UR10 ;  /* 0x0000f80a05ff75b2 */ /* 0x0004620008000100 */
[----:B------:R2:W1:Y:S02]  /*0b20*/  SYNCS.EXCH.64 URZ, [UR5+0x108], UR12 ;  /* 0x0001080c05ff75b2 */ /* 0x0004640008000100 */
[----:B--2---:R-:W-:Y:S01]  /*0b30*/  NOP ;  /* 0x0000000000007918 */ /* 0x004fe20000000000 */
.L_x_13:
[----:B------:R-:W2:Y:S01]  /*0b40*/  SHFL.IDX PT, R2, R101, RZ, 0x1f ;  /* 0x00001fff65027589 */ /* 0x000ea200000e0000 */
[----:B------:R-:W-:Y:S01]  /*0b50*/  NOP ;  /* 0x0000000000007918 */ /* 0x000fe20000000000 */
[----:B--2---:R-:W-:-:S13]  /*0b60*/  ISETP.NE.AND P0, PT, R2, 0x5, PT ;  /* 0x000000050200780c */ /* 0x004fda0003f05270 */
[----:B------:R-:W-:Y:S05]  /*0b70*/  @P0 BRA `(.L_x_14) ;  /* 0x0000000000580947 */ /* 0x000fea0003800000 */
[----:B-1----:R-:W1:Y:S01]  /*0b80*/  S2UR UR7, SR_CgaCtaId ;  /* 0x00000000000779c3 */ /* 0x002e620000008800 */
        /* <DEDUP_REMOVED lines=19> */
[----:B------:R2:W1:Y:S02]  /*0cc0*/  SYNCS.EXCH.64 URZ, [UR7+0x148], UR4 ;  /* 0x0001480407ff75b2 */ /* 0x0004640008000100 */
[----:B--2---:R-:W-:Y:S01]  /*0cd0*/  NOP ;  /* 0x0000000000007918 */ /* 0x004fe20000000000 */
.L_x_14:
        /* <DEDUP_REMOVED lines=18> */
.L_x_15:
[----:B-1----:R-:W1:Y:S01]  /*0e00*/  S2UR UR5, SR_CTAID.X ;  /* 0x00000000000579c3 */ /* 0x002e620000002500 */
[----:B------:R-:W-:-:S05]  /*0e10*/  CS2R.32 R95, SR_CgaSize ;  /* 0x00000000005f7805 */ /* 0x000fca0000008a00 */
[----:B------:R-:W-:-:S05]  /*0e20*/  IMAD R95, R95, -0xa0, RZ ;  /* 0xffffff605f5f7824 */ /* 0x000fca00078e02ff */
[----:B------:R-:W-:-:S14]  /*0e30*/  R2UR UR9, R95 ;  /* 0x000000005f0972ca */ /* 0x000fdc00000e0000 */
[----:B------:R-:W2:Y:S01]  /*0e40*/  LDCU UR9, c[0x0][UR9+0x2b0] ;  /* 0x00005600090977ac */ /* 0x000ea20008000800 */
[----:B------:R-:W-:Y:S01]  /*0e50*/  NOP ;  /* 0x0000000000007918 */ /* 0x000fe20000000000 */
[----:B------:R-:W-:-:S05]  /*0e60*/  CS2R.32 R95, SR_CgaSize ;  /* 0x00000000005f7805 */ /* 0x000fca0000008a00 */
[----:B------:R-:W-:-:S05]  /*0e70*/  IMAD R95, R95, -0xa0, RZ ;  /* 0xffffff605f5f7824 */ /* 0x000fca00078e02ff */
[----:B------:R-:W-:-:S14]  /*0e80*/  R2UR UR7, R95 ;  /* 0x000000005f0772ca */ /* 0x000fdc00000e0000 */
[----:B------:R-:W3:Y:S01]  /*0e90*/  LDCU UR7, c[0x0][UR7+0x2b4] ;  /* 0x00005680070777ac */ /* 0x000ee20008000800 */
[----:B------:R-:W4:Y:S08]  /*0ea0*/  S2UR UR4, SR_CTAID.Y ;  /* 0x00000000000479c3 */ /* 0x000f300000002600 */
[----:B------:R-:W3:Y:S01]  /*0eb0*/  LDC R10, c[0x0][0xb24] ;  /* 0x0002c900ff0a7b82 */ /* 0x000ee20000000800 */
[----:B-1----:R-:W-:-:S02]  /*0ec0*/  I2FP.F32.U32 R95, UR5 ;  /* 0x00000005005f7c45 */ /* 0x002fc40008201000 */
[----:B------:R-:W-:-:S05]  /*0ed0*/  CS2R.32 R3, SR_CgaSize ;  /* 0x0000000000037805 */ /* 0x000fca0000008a00 */
[----:B------:R-:W-:-:S06]  /*0ee0*/  IMAD R3, R3, -0xa0, RZ ;  /* 0xffffff6003037824 */ /* 0x000fcc00078e02ff */
[----:B------:R-:W1:Y:S01]  /*0ef0*/  LDC R3, c[0x0][R3+0x2a0] ;  /* 0x0000a80003037b82 */ /* 0x000e620000000800 */
[----:B------:R-:W-:Y:S01]  /*0f00*/  MOV R15, UR5 ;  /* 0x00000005000f7c02 */ /* 0x000fe20008000f00 */
[----:B--2---:R-:W-:Y:S01]  /*0f10*/  FMUL R95, R95, UR9 ;  /* 0x000000095f5f7c20 */ /* 0x004fe20008400000 */
[----:B----4-:R-:W-:Y:S02]  /*0f20*/  I2FP.F32.U32 R94, UR4 ;  /* 0x00000004005e7c45 */ /* 0x010fe40008201000 */
[----:B------:R-:W-:-:S05]  /*0f30*/  CS2R.32 R2, SR_CgaSize ;  /* 0x0000000000027805 */ /* 0x000fca0000008a00 */
[----:B------:R-:W-:-:S06]  /*0f40*/  IMAD R2, R2, -0xa0, RZ ;  /* 0xffffff6002027824 */ /* 0x000fcc00078e02ff */
[----:B------:R-:W2:Y:S01]  /*0f50*/  LDC R2, c[0x0][R2+0x2a4] ;  /* 0x0000a90002027b82 */ /* 0x000ea20000000800 */
[----:B------:R-:W-:Y:S01]  /*0f60*/  MOV R14, UR4 ;  /* 0x00000004000e7c02 */ /* 0x000fe20008000f00 */
[----:B------:R-:W4:Y:S01]  /*0f70*/  F2I.U32.TRUNC.NTZ R95, R95 ;  /* 0x0000005f005f7305 */ /* 0x000f22000020f000 */
[----:B---3--:R-:W-:-:S05]  /*0f80*/  FMUL R94, R94, UR7 ;  /* 0x000000075e5e7c20 */ /* 0x008fca0008400000 */
[----:B------:R-:W-:Y:S01]  /*0f90*/  BAR.SYNC.DEFER_BLOCKING 0x0 ;  /* 0x0000000000007b1d */ /* 0x000fe20000010000 */
[----:B------:R-:W-:-:S05]  /*0fa0*/  ISETP.GE.AND P0, PT, R10, 0x1, PT ;  /* 0x000000010a00780c */ /* 0x000fca0003f06270 */
[----:B------:R-:W3:Y:S02]  /*0fb0*/  F2I.U32.TRUNC.NTZ R94, R94 ;  /* 0x0000005e005e7305 */ /* 0x000ee4000020f000 */
[----:B------:R-:W2:Y:S01]  /*0fc0*/  S2UR UR36, SR_CTAID.Z ;  /* 0x00000000002479c3 */ /* 0x000ea20000002700 */
[----:B----4-:R-:W-:-:S05]  /*0fd0*/  IADD3 R95, PT, PT, -R95, RZ, RZ ;  /* 0x000000ff5f5f7210 */ /* 0x010fca0007ffe1ff */
[----:B-1----:R-:W-:Y:S01]  /*0fe0*/  IMAD R95, R3, R95, UR5 ;  /* 0x00000005035f7e24 */ /* 0x002fe2000f8e025f */
[----:B---3--:R-:W-:-:S05]  /*0ff0*/  IADD3 R94, PT, PT, -R94, RZ, RZ ;  /* 0x000000ff5e5e7210 */ /* 0x008fca0007ffe1ff */
[----:B--2---:R-:W-:Y:S01]  /*1000*/  IMAD R94, R2, R94, UR4 ;  /* 0x00000004025e7e24 */ /* 0x004fe2000f8e025e */
[----:B------:R-:W-:Y:S06]  /*1010*/  @!P0 BRA `(.L_x_16) ;  /* 0x0000000000b88947 */ /* 0x000fec0003800000 */
[----:B------:R-:W1:Y:S01]  /*1020*/  LDC.64 R4, c[0x0][0xb18] ;  /* 0x0002c600ff047b82 */ /* 0x000e620000000a00 */
[----:B------:R-:W-:-:S07]  /*1030*/  ISETP.NE.AND P0, PT, R10, 0x1, PT ;  /* 0x000000010a00780c */ /* 0x000fce0003f05270 */
[----:B------:R-:W2:Y:S08]  /*1040*/  LDC R9, c[0x0][0xb0c] ;  /* 0x0002c300ff097b82 */ /* 0x000eb00000000800 */
[----:B------:R-:W3:Y:S08]  /*1050*/  LDC R12, c[0x0][0x370] ;  /* 0x0000dc00ff0c7b82 */ /* 0x000ef00000000800 */
[----:B------:R-:W4:Y:S01]  /*1060*/  LDC R11, c[0x0][0x374] ;  /* 0x0000dd00ff0b7b82 */ /* 0x000f220000000800 */
[----:B-1----:R-:W-:-:S07]  /*1070*/  ISETP.NE.AND P1, PT, R4, 0x1, PT ;  /* 0x000000010400780c */ /* 0x002fce0003f25270 */
[----:B------:R-:W3:Y:S01]  /*1080*/  LDC.64 R6, c[0x0][0xb10] ;  /* 0x0002c400ff067b82 */ /* 0x000ee20000000a00 */
[----:B--2---:R-:W-:-:S07]  /*1090*/  ISETP.NE.AND P2, PT, R9, 0x1, PT ;  /* 0x000000010900780c */ /* 0x004fce0003f45270 */
[----:B------:R-:W1:Y:S08]  /*10a0*/  LDC R8, c[0x0][0xb20] ;  /* 0x0002c800ff087b82 */ /* 0x000e700000000800 */
[----:B------:R-:W2:Y:S01]  /*10b0*/  LDC.64 R2, c[0x0][0xb28] ;  /* 0x0002ca00ff027b82 */ /* 0x000ea20000000a00 */
[----:B----4-:R-:W-:-:S04]  /*10c0*/  IMAD.HI.U32 R13, R11, R5, RZ ;  /* 0x000000050b0d7227 */ /* 0x010fc800078e00ff */
[----:B------:R-:W-:-:S04]  /*10d0*/  IMAD.HI.U32 R5, R14, R5, RZ ;  /* 0x000000050e057227 */ /* 0x000fc800078e00ff */
[----:B---3--:R-:W-:-:S05]  /*10e0*/  IMAD.HI.U32 R16, R12, R6, RZ ;  /* 0x000000060c107227 */ /* 0x008fca00078e00ff */
[-C--:B------:R-:W-:Y:S01]  /*10f0*/  @P2 SHF.R.U32.HI R12, RZ, R7.reuse, R16 ;  /* 0x00000007ff0c2219 */ /* 0x080fe20000011610 */
[----:B------:R-:W-:Y:S01]  /*1100*/  IMAD.HI.U32 R16, R15, R6, RZ ;  /* 0x000000060f107227 */ /* 0x000fe200078e00ff */
[-C--:B-1----:R-:W-:Y:S02]  /*1110*/  @P1 SHF.R.U32.HI R11, RZ, R8.reuse, R13 ;  /* 0x00000008ff0b1219 */ /* 0x082fe4000001160d */
[----:B------:R-:W-:Y:S02]  /*1120*/  SHF.R.U32.HI R5, RZ, R8, R5 ;  /* 0x00000008ff057219 */ /* 0x000fe40000011605 */
[----:B------:R-:W-:Y:S02]  /*1130*/  SHF.R.U32.HI R16, RZ, R7, R16 ;  /* 0x00000007ff107219 */ /* 0x000fe40000011610 */
[----:B------:R-:W-:Y:S01]  /*1140*/  SEL R5, R14, R5, !P1 ;  /* 0x000000050e057207 */ /* 0x000fe20004800000 */
[----:B--2---:R-:W-:Y:S01]  /*1150*/  IMAD.HI.U32 R13, R11, R2, RZ ;  /* 0x000000020b0d7227 */ /* 0x004fe200078e00ff */
[----:B------:R-:W-:-:S03]  /*1160*/  SEL R16, R15, R16, !P2 ;  /* 0x000000100f107207 */ /* 0x000fc60005000000 */
[----:B------:R-:W-:Y:S01]  /*1170*/  IMAD.HI.U32 R6, R12, R2, RZ ;  /* 0x000000020c067227 */ /* 0x000fe200078e00ff */
[----:B------:R-:W-:-:S04]  /*1180*/  @P0 SHF.R.U32.HI R11, RZ, R3, R13 ;  /* 0x00000003ff0b0219 */ /* 0x000fc8000001160d */
[----:B------:R-:W-:Y:S01]  /*1190*/  @P0 SHF.R.U32.HI R12, RZ, R3, R6 ;  /* 0x00000003ff0c0219 */ /* 0x000fe20000011606 */
[----:B------:R-:W-:-:S04]  /*11a0*/  IMAD R11, R11, R10, RZ ;  /* 0x0000000a0b0b7224 */ /* 0x000fc800078e02ff */
[----:B------:R-:W-:Y:S01]  /*11b0*/  IMAD R6, R12, R10, RZ ;  /* 0x0000000a0c067224 */ /* 0x000fe200078e02ff */
[----:B------:R-:W-:-:S04]  /*11c0*/  ISETP.GE.AND P1, PT, R5, R11, PT ;  /* 0x0000000b0500720c */ /* 0x000fc80003f26270 */
[----:B------:R-:W-:Y:S01]  /*11d0*/  ISETP.GE.OR P1, PT, R16, R6, P1 ;  /* 0x000000061000720c */ /* 0x000fe20000f26670 */
[----:B------:R-:W-:-:S05]  /*11e0*/  IMAD.HI.U32 R6, R5, R2, RZ ;  /* 0x0000000205067227 */ /* 0x000fca00078e00ff */
[----:B------:R-:W-:-:S04]  /*11f0*/  SHF.R.U32.HI R6, RZ, R3, R6 ;  /* 0x00000003ff067219 */ /* 0x000fc80000011606 */
[----:B------:R-:W-:-:S03]  /*1200*/  SEL R6, R5, R6, !P0 ;  /* 0x0000000605067207 */ /* 0x000fc60004000000 */
[----:B------:R-:W-:Y:S01]  /*1210*/  @!P1 IMAD.HI.U32 R7, R16, R2, RZ ;  /* 0x0000000210079227 */ /* 0x000fe200078e00ff */
[----:B------:R-:W-:-:S04]  /*1220*/  IADD3 R2, PT, PT, -R6, RZ, RZ ;  /* 0x000000ff06027210 */ /* 0x000fc80007ffe1ff */
[----:B------:R-:W-:Y:S01]  /*1230*/  @!P1 SHF.R.U32.HI R3, RZ, R3, R7 ;  /* 0x00000003ff039219 */ /* 0x000fe20000011607 */
[----:B------:R-:W-:Y:S01]  /*1240*/  IMAD R2, R10, R2, R5 ;  /* 0x000000020a027224 */ /* 0x000fe200078e0205 */
[----:B------:R-:W-:Y:S02]  /*1250*/  IADD3 R7, PT, PT, -R5, RZ, RZ ;  /* 0x000000ff05077210 */ /* 0x000fe40007ffe1ff */
[----:B------:R-:W-:-:S03]  /*1260*/  @!P1 SEL R3, R16, R3, !P0 ;  /* 0x0000000310039207 */ /* 0x000fc60004000000 */
[----:B------:R-:W-:Y:S02]  /*1270*/  IMAD R7, R4, R7, R14 ;  /* 0x0000000704077224 */ /* 0x000fe400078e020e */
[--C-:B------:R-:W-:Y:S02]  /*1280*/  @!P1 IMAD.IADD R6, R6, 0x1, -R3.reuse ;  /* 0x0000000106069824 */ /* 0x100fe400078e0a03 */
[----:B------:R-:W-:Y:S01]  /*1290*/  @!P1 IMAD R3, R2, R12, R3 ;  /* 0x0000000c02039224 */ /* 0x000fe200078e0203 */
[----:B------:R-:W-:Y:S01]  /*12a0*/  IADD3 R2, PT, PT, -R16, RZ, RZ ;  /* 0x000000ff10027210 */ /* 0x000fe20007ffe1ff */
[----:B------:R-:W-:Y:S02]  /*12b0*/  @!P1 IMAD R5, R6, R10, R16 ;  /* 0x0000000a06059224 */ /* 0x000fe400078e0210 */
[----:B------:R-:W-:Y:S02]  /*12c0*/  @!P1 IMAD.MOV.U32 R16, RZ, RZ, R3 ;  /* 0x000000ffff109224 */ /* 0x000fe400078e0003 */
[----:B------:R-:W-:-:S02]  /*12d0*/  IMAD R2, R9, R2, R15 ;  /* 0x0000000209027224 */ /* 0x000fc400078e020f */
[----:B------:R-:W-:Y:S02]  /*12e0*/  IMAD R14, R5, R4, R7 ;  /* 0x00000004050e7224 */ /* 0x000fe400078e0207 */
[----:B------:R-:W-:Y:S02]  /*12f0*/  IMAD R15, R16, R9, R2 ;  /* 0x00000009100f7224 */ /* 0x000fe400078e0202 */
.L_x_16:
[----:B------:R-:W1:Y:S01]  /*1300*/  LDCU UR4, c[0x0][0xb30] ;  /* 0x00016600ff0477ac */ /* 0x000e620008000800 */
[----:B------:R-:W2:Y:S08]  /*1310*/  S2UR UR37, SR_CgaCtaId ;  /* 0x00000000002579c3 */ /* 0x000eb00000008800 */
[----:B------:R-:W3:Y:S01]  /*1320*/  LDC R40, c[0x0][0xb24] ;  /* 0x0002c900ff287b82 */ /* 0x000ee20000000800 */
[----:B-1----:R-:W-:-:S09]  /*1330*/  UISETP.NE.AND UP1, UPT, UR4, 0x1, UPT ;  /* 0x000000010400788c */ /* 0x002fd2000bf25270 */
[----:B--2---:R-:W-:Y:S05]  /*1340*/  BRA.U UP1, `(.L_x_17) ;  /* 0x0000000101407547 */ /* 0x004fea000b800000 */
[----:B------:R-:W1:Y:S08]  /*1350*/  LDC.64 R4, c[0x0][0xb10] ;  /* 0x0002c400ff047b82 */ /* 0x000e700000000a00 */
[----:B------:R-:W2:Y:S08]  /*1360*/  LDC.64 R2, c[0x0][0xb18] ;  /* 0x0002c600ff027b82 */ /* 0x000eb00000000a00 */
[----:B------:R-:W4:Y:S08]  /*1370*/  LDC R6, c[0x0][0xb20] ;  /* 0x0002c800ff067b82 */ /* 0x000f300000000800 */
[----:B------:R-:W3:Y:S01]  /*1380*/  LDC R7, c[0x0][0xb0c] ;  /* 0x0002c300ff077b82 */ /* 0x000ee20000000800 */
[----:B-1----:R-:W-:-:S05]  /*1390*/  IMAD.HI.U32 R4, R15, R4, RZ ;  /* 0x000000040f047227 */ /* 0x002fca00078e00ff */
[----:B------:R-:W-:Y:S01]  /*13a0*/  SHF.R.U32.HI R4, RZ, R5, R4 ;  /* 0x00000005ff047219 */ /* 0x000fe20000011604 */
[----:B--2---:R-:W-:Y:S01]  /*13b0*/  IMAD.HI.U32 R3, R14, R3, RZ ;  /* 0x000000030e037227 */ /* 0x004fe200078e00ff */
[----:B------:R-:W-:-:S04]  /*13c0*/  ISETP.NE.AND P0, PT, R2, 0x1, PT ;  /* 0x000000010200780c */ /* 0x000fc80003f05270 */
[----:B----4-:R-:W-:-:S04]  /*13d0*/  SHF.R.U32.HI R3, RZ, R6, R3 ;  /* 0x00000006ff037219 */ /* 0x010fc80000011603 */
[----:B------:R-:W-:Y:S02]  /*13e0*/  SEL R3, R14, R3, !P0 ;  /* 0x000000030e037207 */ /* 0x000fe40004000000 */
[----:B---3--:R-:W-:-:S04]  /*13f0*/  ISETP.NE.AND P1, PT, R7, 0x1, PT ;  /* 0x000000010700780c */ /* 0x008fc80003f25270 */
[----:B------:R-:W-:-:S05]  /*1400*/  SEL R4, R15, R4, !P1 ;  /* 0x000000040f047207 */ /* 0x000fca0004800000 */
[----:B------:R-:W-:Y:S02]  /*1410*/  IMAD.IADD R5, R3, 0x1, -R4 ;  /* 0x0000000103057824 */ /* 0x000fe400078e0a04 */
[----:B------:R-:W-:Y:S02]  /*1420*/  IMAD.IADD R3, R4, 0x1, -R3 ;  /* 0x0000000104037824 */ /* 0x000fe400078e0a03 */
[----:B------:R-:W-:Y:S02]  /*1430*/  IMAD R15, R5, R7, R15 ;  /* 0x00000007050f7224 */ /* 0x000fe400078e020f */
[----:B------:R-:W-:-:S07]  /*1440*/  IMAD R14, R3, R2, R14 ;  /* 0x00000002030e7224 */ /* 0x000fce00078e020e */
.L_x_17:
[----:B------:R-:W-:Y:S01]  /*1450*/  BAR.SYNC.DEFER_BLOCKING 0x0 ;  /* 0x0000000000007b1d */ /* 0x000fe20000010000 */
[----:B------:R-:W-:Y:S01]  /*1460*/  UISETP.NE.AND UP1, UPT, UR8, 0x2, UPT ;  /* 0x000000020800788c */ /* 0x000fe2000bf25270 */
[----:B------:R-:W-:Y:S02]  /*1470*/  ISETP.NE.OR P5, PT, R0, 0x2, !P5 ;  /* 0x000000020000780c */ /* 0x000fe40006fa5670 */
[----:B------:R-:W-:-:S06]  /*1480*/  LOP3.LUT R2, R108, 0x1f, RZ, 0xc0, !PT ;  /* 0x0000001f6c027812 */ /* 0x000fcc00078ec0ff */
[----:B------:R-:W-:Y:S05]  /*1490*/  BRA.U UP1, `(.L_x_18) ;  /* 0x0000001501347547 */ /* 0x000fea000b800000 */
[----:B------:R-:W1:Y:S01]  /*14a0*/  LDCU UR13, c[0x0][0x38c] ;  /* 0x00007180ff0d77ac */ /* 0x000e620008000800 */
[----:B------:R-:W2:Y:S01]  /*14b0*/  LDC R8, c[0x0][0x370] ;  /* 0x0000dc00ff087b82 */ /* 0x000ea20000000800 */
[----:B------:R-:W-:Y:S01]  /*14c0*/  PLOP3.LUT P1, PT, PT, PT, UP2, 0x80, 0x8 ;  /* 0x000000000008781c */ /* 0x000fe20003f2f028 */
[----:B------:R-:W-:Y:S01]  /*14d0*/  IMAD.MOV.U32 R17, RZ, RZ, 0x1 ;  /* 0x00000001ff117424 */ /* 0x000fe200078e00ff */
[----:B------:R-:W-:Y:S01]  /*14e0*/  ISETP.EQ.OR P4, PT, R2, RZ, P5 ;  /* 0x000000ff0200720c */ /* 0x000fe20002f82670 */
[----:B------:R-:W-:Y:S01]  /*14f0*/  IMAD.MOV.U32 R16, RZ, RZ, RZ ;  /* 0x000000ffff107224 */ /* 0x000fe200078e00ff */
[----:B------:R-:W-:Y:S02]  /*1500*/  PLOP3.LUT P1, PT, P1, PT, PT, 0x8, 0x80 ;  /* 0x000000000080781c */ /* 0x000fe40000f2e170 */
[----:B------:R-:W-:Y:S01]  /*1510*/  CS2R R12, SRZ ;  /* 0x00000000000c7805 */ /* 0x000fe2000001ff00 */
[----:B------:R-:W-:Y:S01]  /*1520*/  IMAD.MOV.U32 R11, RZ, RZ, 0x1 ;  /* 0x00000001ff0b7424 */ /* 0x000fe200078e00ff */
[----:B------:R-:W4:Y:S01]  /*1530*/  LDC R0, c[0x0][0x374] ;  /* 0x0000dd00ff007b82 */ /* 0x000f220000000800 */
[----:B------:R-:W2:Y:S01]  /*1540*/  LDCU.64 UR22, c[0x0][0x348] ;  /* 0x00006900ff1677ac */ /* 0x000ea20008000a00 */
[----:B------:R-:W-:Y:S01]  /*1550*/  UMOV UR6, URZ ;  /* 0x000000ff00067c82 */ /* 0x000fe20008000000 */
[----:B-1----:R-:W-:-:S04]  /*1560*/  UIADD3 UR5, UPT, UPT, UR13, 0x3f, URZ ;  /* 0x0000003f0d057890 */ /* 0x002fc8000fffe0ff */
[----:B------:R-:W-:-:S04]  /*1570*/  USHF.R.S32.HI UR4, URZ, 0x1f, UR5 ;  /* 0x0000001fff047899 */ /* 0x000fc80008011405 */
[----:B------:R-:W-:-:S04]  /*1580*/  ULEA.HI UR4, UR4, UR5, URZ, 0x6 ;  /* 0x0000000504047291 */ /* 0x000fc8000f8f30ff */
[----:B------:R-:W-:Y:S02]  /*1590*/  USHF.R.S32.HI UR15, URZ, 0x6, UR4 ;  /* 0x00000006ff0f7899 */ /* 0x000fe40008011404 */
[----:B------:R-:W-:Y:S02]  /*15a0*/  UIADD3 UR4, UPT, UPT, UR13, -0x1, URZ ;  /* 0xffffffff0d047890 */ /* 0x000fe4000fffe0ff */
[----:B------:R-:W-:Y:S02]  /*15b0*/  UISETP.LT.U32.AND UP0, UPT, UR15, 0xa, UPT ;  /* 0x0000000a0f00788c */ /* 0x000fe4000bf01070 */
[----:B------:R-:W-:Y:S02]  /*15c0*/  UISETP.GE.U32.AND UP1, UPT, UR4, -0x7f, UPT ;  /* 0xffffff810400788c */ /* 0x000fe4000bf26070 */
[----:B------:R-:W-:Y:S02]  /*15d0*/  USEL UR14, UR15, 0xa, UP0 ;  /* 0x0000000a0f0e7887 */ /* 0x000fe40008000000 */
[----:B------:R-:W-:-:S02]  /*15e0*/  UIADD3 UR13, UPT, UPT, UR13, 0x7e, URZ ;  /* 0x0000007e0d0d7890 */ /* 0x000fc4000fffe0ff */
[----:B------:R-:W-:Y:S02]  /*15f0*/  UIADD3 UR5, UPT, UPT, UR14, -0x1, URZ ;  /* 0xffffffff0e057890 */ /* 0x000fe4000fffe0ff */
[----:B------:R-:W-:-:S03]  /*1600*/  UIADD3 UR7, UPT, UPT, UR15, -UR14, URZ ;  /* 0x8000000e0f077290 */ /* 0x000fc6000fffe0ff */
[----:B------:R-:W-:-:S04]  /*1610*/  @UP1 UIADD3 UR5, UPT, UPT, UR14, URZ, URZ ;  /* 0x000000ff0e051290 */ /* 0x000fc8000fffe0ff */
[----:B--2---:R-:W-:-:S12]  /*1620*/  UIADD3 UR5, UPT, UPT, UR5, 0x1, URZ ;  /* 0x0000000105057890 */ /* 0x004fd8000fffe0ff */
.L_x_36:
[----:B------:R-:W-:Y:S01]  /*1630*/  UISETP.NE.AND UP0, UPT, UR37, URZ, UPT ;  /* 0x000000ff2500728c */ /* 0x000fe2000bf05270 */
[----:B------:R-:W1:Y:S08]  /*1640*/  S2UR UR37, SR_CgaCtaId ;  /* 0x00000000002579c3 */ /* 0x000e700000008800 */
[----:B------:R-:W-:Y:S05]  /*1650*/  BRA.U UP0, `(.L_x_19) ;  /* 0x0000000100347547 */ /* 0x000fea000b800000 */
[----:B------:R-:W2:Y:S01]  /*1660*/  S2R R2, SR_CgaCtaId ;  /* 0x0000000000027919 */ /* 0x000ea20000008800 */
[----:B------:R-:W-:-:S04]  /*1670*/  MOV R3, 0x400 ;  /* 0x0000040000037802 */ /* 0x000fc80000000f00 */
[----:B--2---:R-:W-:Y:S02]  /*1680*/  LEA R2, R2, R3, 0x18 ;  /* 0x0000000302027211 */ /* 0x004fe400078ec0ff */
[----:B------:R-:W-:-:S03]  /*1690*/  SHF.L.U32 R3, R11, 0x1f, RZ ;  /* 0x0000001f0b037819 */ /* 0x000fc600000006ff */
[----:B------:R-:W-:-:S04]  /*16a0*/  IMAD R2, R12, 0x8, R2 ;  /* 0x000000080c027824 */ /* 0x000fc800078e0202 */
[----:B------:R-:W2:Y:S02]  /*16b0*/  SYNCS.PHASECHK.TRANS64.TRYWAIT P0, [R2+URZ+0x160], R3 ;  /* 0x00016003020075a7 */ /* 0x000ea400080011ff */
[----:B--2---:R-:W-:Y:S05]  /*16c0*/  @!P0 BRA `(.L_x_20) ;  /* 0x0000007c00248947 */ /* 0x004fea0003800000 */
.L_x_132:
[----:B------:R-:W-:Y:S01]  /*16d0*/  VIADD R12, R12, 0x1 ;  /* 0x000000010c0c7836 */ /* 0x000fe20000000000 */
[----:B------:R2:W-:Y:S04]  /*16e0*/  SYNCS.ARRIVE.TRANS64.A1T0 RZ, [R2+URZ+0x150], RZ ;  /* 0x000150ff02ff79a7 */ /* 0x0005e800081000ff */
[----:B------:R-:W-:-:S04]  /*16f0*/  ISETP.NE.AND P0, PT, R12, 0x2, PT ;  /* 0x000000020c00780c */ /* 0x000fc80003f05270 */
[----:B------:R-:W-:Y:S02]  /*1700*/  SEL R12, R12, RZ, P0 ;  /* 0x000000ff0c0c7207 */ /* 0x000fe40000000000 */
[----:B--2---:R-:W-:-:S04]  /*1710*/  SEL R2, RZ, 0x1, P0 ;  /* 0x00000001ff027807 */ /* 0x004fc80000000000 */
[----:B------:R-:W-:-:S07]  /*1720*/  LOP3.LUT R11, R11, R2, RZ, 0x3c, !PT ;  /* 0x000000020b0b7212 */ /* 0x000fce00078e3cff */
.L_x_19:
[----:B------:R-:W-:Y:S01]  /*1730*/  UMOV UR4, 0x400 ;  /* 0x0000040000047882 */ /* 0x000fe20000000000 */
[----:B------:R-:W-:Y:S01]  /*1740*/  SHF.L.U32 R2, R17, 0x1f, RZ ;  /* 0x0000001f11027819 */ /* 0x000fe200000006ff */
[----:B-1----:R-:W-:Y:S01]  /*1750*/  ULEA UR4, UR37, UR4, 0x18 ;  /* 0x0000000425047291 */ /* 0x002fe2000f8ec0ff */
[----:B------:R-:W-:Y:S01]  /*1760*/  R2UR UR35, R15 ;  /* 0x000000000f2372ca */ /* 0x000fe200000e0000 */
[----:B------:R-:W-:Y:S01]  /*1770*/  UISETP.GE.U32.AND UP0, UPT, UR13, 0x7f, UPT ;  /* 0x0000007f0d00788c */ /* 0x000fe2000bf06070 */
[----:B------:R-:W-:Y:S01]  /*1780*/  R2UR UR11, R14 ;  /* 0x000000000e0b72ca */ /* 0x000fe200000e0000 */
[----:B------:R-:W-:Y:S01]  /*1790*/  ULEA UR8, UR6, UR4, 0x3 ;  /* 0x0000000406087291 */ /* 0x000fe2000f8e18ff */
[----:B------:R-:W-:-:S08]  /*17a0*/  UMOV UR24, URZ ;  /* 0x000000ff00187c82 */ /* 0x000fd00008000000 */
[----:B------:R1:W2:Y:S01]  /*17b0*/  SYNCS.PHASECHK.TRANS64.TRYWAIT P0, [UR8+0x50], R2 ;  /* 0x00005002ff0075a7 */ /* 0x0002a20008001108 */
[----:B------:R-:W-:Y:S02]  /*17c0*/  USHF.L.U32 UR35, UR35, 0x6, URZ ;  /* 0x0000000623237899 */ /* 0x000fe400080006ff */
[----:B------:R-:W-:Y:S01]  /*17d0*/  USHF.L.U32 UR11, UR11, 0x8, URZ ;  /* 0x000000080b0b7899 */ /* 0x000fe200080006ff */
[----:B------:R-:W-:Y:S11]  /*17e0*/  BRA.U !UP0, `(.L_x_21) ;  /* 0x0000000108a87547 */ /* 0x000ff6000b800000 */
[----:B------:R-:W-:Y:S01]  /*17f0*/  UMOV UR16, URZ ;  /* 0x000000ff00107c82 */ /* 0x000fe20008000000 */
[----:B------:R-:W-:-:S05]  /*1800*/  UMOV UR17, UR6 ;  /* 0x0000000600117c82 */ /* 0x000fca0008000000 */
.L_x_26:
[----:B-1----:R-:W-:Y:S01]  /*1810*/  ULEA UR33, UR17, UR4, 0x3 ;  /* 0x0000000411217291 */ /* 0x002fe2000f8e18ff */
[----:B--2---:R-:W-:Y:S01]  /*1820*/  @!P5 MOV R3, 0x5000 ;  /* 0x000050000003d802 */ /* 0x004fe20000000f00 */
[----:B--2---:R-:W-:Y:S10]  /*1830*/  @P0 BRA `(.L_x_22) ;  /* 0x00000000000c0947 */ /* 0x004ff40003800000 */
[----:B------:R-:W-:-:S04]  /*1840*/  SHF.L.U32 R4, R17, 0x1f, RZ ;  /* 0x0000001f11047819 */ /* 0x000fc800000006ff */
[----:B------:R-:W2:Y:S02]  /*1850*/  SYNCS.PHASECHK.TRANS64.TRYWAIT P0, [UR33+0x50], R4 ;  /* 0x00005004ff0075a7 */ /* 0x000ea40008001121 */
[----:B--2---:R-:W-:Y:S05]  /*1860*/  @!P0 BRA `(.L_x_23) ;  /* 0x0000007800d08947 */ /* 0x004fea0003800000 */
.L_x_22:
[----:B------:R2:W-:Y:S01]  /*1870*/  @!P5 SYNCS.ARRIVE.TRANS64 RZ, [UR33], R3 ;  /* 0x00000003ffffd9a7 */ /* 0x0005e20008000021 */
[----:B------:R-:W-:Y:S04]  /*1880*/  BSSY.RECONVERGENT B0, `(.L_x_24) ;  /* 0x0000003000007945 */ /* 0x000fe80003800200 */
[----:B------:R-:W-:Y:S05]  /*1890*/  @P4 BRA `(.L_x_25) ;  /* 0x0000000000044947 */ /* 0x000fea0003800000 */
[----:B------:R-:W-:Y:S05]  /*18a0*/  BPT.TRAP 0x1 ;  /* 0x000000040000795c */ /* 0x000fea0000300000 */
.L_x_25:
[----:B------:R-:W-:Y:S05]  /*18b0*/  BSYNC.RECONVERGENT B0 ;  /* 0x0000000000007941 */ /* 0x000fea0003800200 */
.L_x_24:
[----:B------:R-:W-:Y:S02]  /*18c0*/  UIADD3 UR6, UPT, UPT, UR17, 0x1, URZ ;  /* 0x0000000111067890 */ /* 0x000fe4000fffe0ff */
[----:B------:R-:W-:Y:S02]  /*18d0*/  ULEA UR32, UR17, UR4, 0xc ;  /* 0x0000000411207291 */ /* 0x000fe4000f8e60ff */
[----:B------:R-:W-:Y:S02]  /*18e0*/  UISETP.NE.AND UP0, UPT, UR6, 0xa, UPT ;  /* 0x0000000a0600788c */ /* 0x000fe4000bf05270 */
[----:B------:R-:W-:Y:S02]  /*18f0*/  UIADD3 UR26, UP1, UPT, UR22, 0x80, URZ ;  /* 0x00000080161a7890 */ /* 0x000fe4000ff3e0ff */
[----:B------:R-:W-:Y:S02]  /*1900*/  USEL UR9, URZ, 0x1, UP0 ;  /* 0x00000001ff097887 */ /* 0x000fe40008000000 */
[----:B------:R-:W-:-:S02]  /*1910*/  USEL UR6, UR6, URZ, UP0 ;  /* 0x000000ff06067287 */ /* 0x000fc40008000000 */
[----:B------:R-:W-:Y:S02]  /*1920*/  UIADD3 UR20, UP0, UPT, UR22, 0x180, URZ ;  /* 0x0000018016147890 */ /* 0x000fe4000ff1e0ff */
[----:B------:R-:W-:Y:S01]  /*1930*/  ULEA UR8, UR6, UR4, 0x3 ;  /* 0x0000000406087291 */ /* 0x000fe2000f8e18ff */
[----:B------:R-:W-:Y:S01]  /*1940*/  LOP3.LUT R17, R17, UR9, RZ, 0x3c, !PT ;  /* 0x0000000911117c12 */ /* 0x000fe2000f8e3cff */
[----:B------:R-:W-:Y:S02]  /*1950*/  USHF.L.U32 UR34, UR16, 0x6, URZ ;  /* 0x0000000610227899 */ /* 0x000fe400080006ff */
[----:B------:R-:W-:Y:S01]  /*1960*/  UIADD3.X UR27, UPT, UPT, URZ, UR23, URZ, UP1, !UPT ;  /* 0x00000017ff1b7290 */ /* 0x000fe20008ffe4ff */
[----:B-1----:R-:W-:Y:S01]  /*1970*/  SHF.L.U32 R2, R17, 0x1f, RZ ;  /* 0x0000001f11027819 */ /* 0x002fe200000006ff */
[----:B------:R-:W-:Y:S02]  /*1980*/  UIADD3 UR32, UPT, UPT, UR32, 0x6400, URZ ;  /* 0x0000640020207890 */ /* 0x000fe4000fffe0ff */
[----:B------:R-:W-:Y:S01]  /*1990*/  UIADD3.X UR21, UPT, UPT, URZ, UR23, URZ, UP0, !UPT ;  /* 0x00000017ff157290 */ /* 0x000fe200087fe4ff */
[----:B------:R1:W1:Y:S01]  /*19a0*/  SYNCS.PHASECHK.TRANS64.TRYWAIT P0, [UR8+0x50], R2 ;  /* 0x00005002ff0075a7 */ /* 0x0002620008001108 */
[----:B------:R-:W-:Y:S01]  /*19b0*/  ULEA UR8, UR17, UR4, 0xe ;  /* 0x0000000411087291 */ /* 0x000fe2000f8e70ff */
[----:B------:R-:W-:Y:S01]  /*19c0*/  UMOV UR18, 0x0 ;  /* 0x0000000000127882 */ /* 0x000fe20000000000 */
[----:B------:R-:W-:-:S02]  /*19d0*/  UMOV UR19, 0x10000000 ;  /* 0x1000000000137882 */ /* 0x000fc40000000000 */
[----:B------:R-:W-:Y:S01]  /*19e0*/  UIADD3 UR8, UPT, UPT, UR8, 0x10400, URZ ;  /* 0x0001040008087890 */ /* 0x000fe2000fffe0ff */
[----:B------:R1:W-:Y:S01]  /*19f0*/  UTMALDG.3D [UR32], [UR26], desc[UR18] ;  /* 0x000012201a0075b4 */ /* 0x0003e20008011000 */
[----:B------:R-:W-:Y:S01]  /*1a00*/  UMOV UR12, UR36 ;  /* 0x00000024000c7c82 */ /* 0x000fe20008000000 */
[----:B------:R-:W-:Y:S01]  /*1a10*/  UMOV UR9, UR33 ;  /* 0x0000002100097c82 */ /* 0x000fe20008000000 */
[----:B------:R-:W-:Y:S01]  /*1a20*/  UMOV UR10, UR34 ;  /* 0x00000022000a7c82 */ /* 0x000fe20008000000 */
[----:B------:R-:W-:Y:S01]  /*1a30*/  UIADD3 UR16, UPT, UPT, UR16, 0x1, URZ ;  /* 0x0000000110107890 */ /* 0x000fe2000fffe0ff */
[----:B------:R-:W-:Y:S01]  /*1a40*/  UMOV UR24, UR5 ;  /* 0x0000000500187c82 */ /* 0x000fe20008000000 */
[----:B------:R-:W-:Y:S02]  /*1a50*/  UMOV UR17, UR6 ;  /* 0x0000000600117c82 */ /* 0x000fe40008000000 */
[----:B------:R1:W-:Y:S01]  /*1a60*/  UTMALDG.3D [UR8], [UR20], desc[UR18] ;  /* 0x00001208140075b4 */ /* 0x0003e20008011000 */
[----:B------:R-:W-:-:S09]  /*1a70*/  UISETP.NE.AND UP0, UPT, UR16, UR5, UPT ;  /* 0x000000051000728c */ /* 0x000fd2000bf05270 */
[----:B------:R-:W-:Y:S05]  /*1a80*/  BRA.U UP0, `(.L_x_26) ;  /* 0xfffffffd00607547 */ /* 0x000fea000b83ffff */
.L_x_21:
[----:B-1----:R-:W-:Y:S01]  /*1a90*/  ULEA UR8, UR6, UR4, 0x3 ;  /* 0x0000000406087291 */ /* 0x002fe2000f8e18ff */
[----:B------:R-:W-:Y:S01]  /*1aa0*/  SHF.L.U32 R2, R17, 0x1f, RZ ;  /* 0x0000001f11027819 */ /* 0x000fe200000006ff */
[----:B------:R-:W-:Y:S01]  /*1ab0*/  @!P1 SYNCS.ARRIVE.TRANS64.A1T0 RZ, [UR4+0xe8], RZ ;  /* 0x0000e8ffffff99a7 */ /* 0x000fe20008100004 */
[----:B------:R-:W-:-:S06]  /*1ac0*/  UISETP.GT.AND UP0, UPT, UR15, UR14, UPT ;  /* 0x0000000e0f00728c */ /* 0x000fcc000bf04270 */
[----:B--2---:R1:W2:Y:S03]  /*1ad0*/  SYNCS.PHASECHK.TRANS64.TRYWAIT P0, [UR8+0x50], R2 ;  /* 0x00005002ff0075a7 */ /* 0x0042a60008001108 */
[----:B------:R-:W-:Y:S05]  /*1ae0*/  BRA.U !UP0, `(.L_x_27) ;  /* 0x0000000108ac7547 */ /* 0x000fea000b800000 */
[----:B------:R-:W-:Y:S01]  /*1af0*/  UIADD3 UR21, UPT, UPT, UR7, UR24, URZ ;  /* 0x0000001807157290 */ /* 0x000fe2000fffe0ff */
[----:B------:R-:W-:-:S11]  /*1b00*/  UMOV UR25, UR6 ;  /* 0x0000000600197c82 */ /* 0x000fd60008000000 */
.L_x_32:
[----:B-1----:R-:W-:Y:S01]  /*1b10*/  ULEA UR17, UR25, UR4, 0x3 ;  /* 0x0000000419117291 */ /* 0x002fe2000f8e18ff */
[----:B--2---:R-:W-:Y:S01]  /*1b20*/  @!P5 MOV R3, 0x5000 ;  /* 0x000050000003d802 */ /* 0x004fe20000000f00 */
[----:B--2---:R-:W-:Y:S10]  /*1b30*/  @P0 BRA `(.L_x_28) ;  /* 0x00000000000c0947 */ /* 0x004ff40003800000 */
[----:B------:R-:W-:-:S04]  /*1b40*/  SHF.L.U32 R4, R17, 0x1f, RZ ;  /* 0x0000001f11047819 */ /* 0x000fc800000006ff */
[----:B------:R-:W2:Y:S02]  /*1b50*/  SYNCS.PHASECHK.TRANS64.TRYWAIT P0, [UR17+0x50], R4 ;  /* 0x00005004ff0075a7 */ /* 0x000ea40008001111 */
[----:B--2---:R-:W-:Y:S05]  /*1b60*/  @!P0 BRA `(.L_x_29) ;  /* 0x0000007800288947 */ /* 0x004fea0003800000 */
.L_x_28:
[----:B------:R2:W-:Y:S01]  /*1b70*/  @!P5 SYNCS.ARRIVE.TRANS64 RZ, [UR17], R3 ;  /* 0x00000003ffffd9a7 */ /* 0x0005e20008000011 */
[----:B------:R-:W-:Y:S04]  /*1b80*/  BSSY.RECONVERGENT B0, `(.L_x_30) ;  /* 0x0000003000007945 */ /* 0x000fe80003800200 */
[----:B------:R-:W-:Y:S05]  /*1b90*/  @P4 BRA `(.L_x_31) ;  /* 0x0000000000044947 */ /* 0x000fea0003800000 */
[----:B------:R-:W-:Y:S05]  /*1ba0*/  BPT.TRAP 0x1 ;  /* 0x000000040000795c */ /* 0x000fea0000300000 */
.L_x_31:
[----:B------:R-:W-:Y:S05]  /*1bb0*/  BSYNC.RECONVERGENT B0 ;  /* 0x0000000000007941 */ /* 0x000fea0003800200 */
.L_x_30:
        /* <DEDUP_REMOVED lines=10> */
[----:B------:R-:W-:Y:S01]  /*1c60*/  UIADD3 UR16, UPT, UPT, UR16, 0x6400, URZ ;  /* 0x0000640010107890 */ /* 0x000fe2000fffe0ff */
[----:B-1----:R-:W-:Y:S01]  /*1c70*/  SHF.L.U32 R2, R17, 0x1f, RZ ;  /* 0x0000001f11027819 */ /* 0x002fe200000006ff */
[----:B------:R-:W-:Y:S02]  /*1c80*/  UIADD3.X UR31, UPT, UPT, URZ, UR23, URZ, UP1, !UPT ;  /* 0x00000017ff1f7290 */ /* 0x000fe40008ffe4ff */
[----:B------:R-:W-:Y:S01]  /*1c90*/  UIADD3.X UR29, UPT, UPT, URZ, UR23, URZ, UP0, !UPT ;  /* 0x00000017ff1d7290 */ /* 0x000fe200087fe4ff */
[----:B------:R1:W1:Y:S01]  /*1ca0*/  SYNCS.PHASECHK.TRANS64.TRYWAIT P0, [UR8+0x50], R2 ;  /* 0x00005002ff0075a7 */ /* 0x0002620008001108 */
[----:B------:R-:W-:Y:S01]  /*1cb0*/  ULEA UR8, UR25, UR4, 0xe ;  /* 0x0000000419087291 */ /* 0x000fe2000f8e70ff */
[----:B------:R-:W-:Y:S01]  /*1cc0*/  UMOV UR26, 0x0 ;  /* 0x00000000001a7882 */ /* 0x000fe20000000000 */
[----:B------:R-:W-:-:S02]  /*1cd0*/  UMOV UR27, 0x10000000 ;  /* 0x10000000001b7882 */ /* 0x000fc40000000000 */
[----:B------:R-:W-:Y:S01]  /*1ce0*/  UIADD3 UR8, UPT, UPT, UR8, 0x10400, URZ ;  /* 0x0001040008087890 */ /* 0x000fe2000fffe0ff */
[----:B------:R-:W-:Y:S01]  /*1cf0*/  UMOV UR19, UR35 ;  /* 0x0000002300137c82 */ /* 0x000fe20008000000 */
[----:B------:R-:W-:Y:S01]  /*1d00*/  UMOV UR20, UR36 ;  /* 0x0000002400147c82 */ /* 0x000fe20008000000 */
[----:B------:R-:W-:Y:S01]  /*1d10*/  UMOV UR12, UR36 ;  /* 0x00000024000c7c82 */ /* 0x000fe20008000000 */
[----:B------:R-:W-:Y:S01]  /*1d20*/  UMOV UR9, UR17 ;  /* 0x0000001100097c82 */ /* 0x000fe20008000000 */
[----:B------:R-:W-:Y:S01]  /*1d30*/  UMOV UR10, UR18 ;  /* 0x00000012000a7c82 */ /* 0x000fe20008000000 */
[----:B------:R1:W-:Y:S01]  /*1d40*/  UTMALDG.3D [UR16], [UR30], desc[UR26] ;  /* 0x00001a101e0075b4 */ /* 0x0003e20008011000 */
[----:B------:R-:W-:Y:S01]  /*1d50*/  UIADD3 UR24, UPT, UPT, UR24, 0x1, URZ ;  /* 0x0000000118187890 */ /* 0x000fe2000fffe0ff */
[----:B------:R-:W-:-:S03]  /*1d60*/  UMOV UR25, UR6 ;  /* 0x0000000600197c82 */ /* 0x000fc60008000000 */
[----:B------:R-:W-:Y:S01]  /*1d70*/  UISETP.NE.AND UP0, UPT, UR24, UR21, UPT ;  /* 0x000000151800728c */ /* 0x000fe2000bf05270 */
[----:B------:R1:W-:Y:S08]  /*1d80*/  UTMALDG.3D [UR8], [UR28], desc[UR26] ;  /* 0x00001a081c0075b4 */ /* 0x0003f00008011000 */
[----:B------:R-:W-:Y:S05]  /*1d90*/  BRA.U UP0, `(.L_x_32) ;  /* 0xfffffffd005c7547 */ /* 0x000fea000b83ffff */
.L_x_27:
[C---:B-1----:R-:W-:Y:S01]  /*1da0*/  LEA R2, R16.reuse, UR4, 0x3 ;  /* 0x0000000410027c11 */ /* 0x042fe2000f8e18ff */
[----:B------:R-:W-:Y:S01]  /*1db0*/  NOP ;  /* 0x0000000000007918 */ /* 0x000fe20000000000 */
[----:B--2---:R-:W-:Y:S02]  /*1dc0*/  SHF.L.U32 R3, R13, 0x1f, RZ ;  /* 0x0000001f0d037819 */ /* 0x004fe400000006ff */
[----:B------:R-:W-:Y:S02]  /*1dd0*/  LEA R4, R16, UR4, 0x4 ;  /* 0x0000000410047c11 */ /* 0x000fe4000f8e20ff */
[----:B------:R-:W1:Y:S02]  /*1de0*/  SYNCS.PHASECHK.TRANS64.TRYWAIT P0, [R2+URZ+0xf0], R3 ;  /* 0x0000f003020075a7 */ /* 0x000e6400080011ff */
[----:B-1----:R-:W-:Y:S05]  /*1df0*/  @!P0 BRA `(.L_x_33) ;  /* 0x00000074009c8947 */ /* 0x002fea0003800000 */
.L_x_135:
[----:B------:R-:W2:Y:S01]  /*1e00*/  LDS.128 R4, [R4+0x180] ;  /* 0x0001800004047984 */ /* 0x000ea20000000c00 */
[----:B---3--:R-:W-:Y:S01]  /*1e10*/  ISETP.GE.AND P0, PT, R40, 0x1, PT ;  /* 0x000000012800780c */ /* 0x008fe20003f06270 */
[----:B-1----:R-:W-:Y:S01]  /*1e20*/  VIADD R2, R2, 0x100 ;  /* 0x0000010002027836 */ /* 0x002fe20000000000 */
[----:B------:R-:W-:Y:S01]  /*1e30*/  @!PT LDS RZ, [RZ] ;  /* 0x00000000fffff984 */ /* 0x000fe20000000800 */
[----:B------:R-:W-:Y:S01]  /*1e40*/  @!PT LDS RZ, [RZ] ;  /* 0x00000000fffff984 */ /* 0x000fe20000000800 */
[----:B------:R-:W-:Y:S01]  /*1e50*/  @!PT LDS RZ, [RZ] ;  /* 0x00000000fffff984 */ /* 0x000fe20000000800 */
[----:B------:R-:W-:Y:S01]  /*1e60*/  @!PT LDS RZ, [RZ] ;  /* 0x00000000fffff984 */ /* 0x000fe20000000800 */
[----:B------:R1:W-:Y:S06]  /*1e70*/  MEMBAR.ALL.CTA ;  /* 0x0000000000007992 */ /* 0x0003ec0000008000 */
[----:B-1----:R-:W1:Y:S01]  /*1e80*/  FENCE.VIEW.ASYNC.S ;  /* 0x00000000000073c6 */ /* 0x002e620000000000 */
[----:B------:R-:W-:-:S04]  /*1e90*/  PRMT R2, RZ, 0x654, R2 ;  /* 0x00000654ff027816 */ /* 0x000fc80000000002 */
[----:B-1----:R1:W-:Y:S01]  /*1ea0*/  SYNCS.ARRIVE.TRANS64.RED.A1T0 RZ, [R2+URZ], RZ ;  /* 0x000000ff02ff79a7 */ /* 0x0023e200081004ff */
[----:B--2---:R-:W-:-:S13]  /*1eb0*/  LOP3.LUT P2, RZ, R6, 0x1, RZ, 0xc0, !PT ;  /* 0x0000000106ff7812 */ /* 0x004fda000784c0ff */
[----:B------:R-:W-:Y:S01]  /*1ec0*/  @P2 SHF.R.U32.HI R3, RZ, 0x10, R5 ;  /* 0x00000010ff032819 */ /* 0x000fe20000011605 */
[----:B------:R-:W-:Y:S01]  /*1ed0*/  VOTEU.ANY UP0, P2 ;  /* 0x0000000000ff7886 */ /* 0x000fe20001000100 */
[----:B------:R-:W-:Y:S02]  /*1ee0*/  @P2 MOV R10, R4 ;  /* 0x00000004000a2202 */ /* 0x000fe40000000f00 */
[----:B------:R-:W-:Y:S02]  /*1ef0*/  @P2 R2UR.BROADCAST UR8, R3 ;  /* 0x00000000030822ca */ /* 0x000fe400008e0000 */
[----:B------:R-:W-:-:S11]  /*1f00*/  @P2 LOP3.LUT R9, R5, 0xffff, RZ, 0xc0, !PT ;  /* 0x0000ffff05092812 */ /* 0x000fd600078ec0ff */
[----:B------:R-:W-:Y:S01]  /*1f10*/  @UP0 UMOV UR36, UR8 ;  /* 0x0000000800240c82 */ /* 0x000fe20008000000 */
[----:B-1----:R-:W-:Y:S05]  /*1f20*/  @!P0 BRA `(.L_x_34) ;  /* 0x0000000000b88947 */ /* 0x002fea0003800000 */
[----:B------:R-:W4:Y:S01]  /*1f30*/  LDC.64 R4, c[0x0][0xb18] ;  /* 0x0002c600ff047b82 */ /* 0x000f220000000a00 */
[----:B------:R-:W-:-:S07]  /*1f40*/  ISETP.NE.AND P3, PT, R40, 0x1, PT ;  /* 0x000000012800780c */ /* 0x000fce0003f65270 */
[----:B------:R-:W1:Y:S08]  /*1f50*/  LDC.64 R6, c[0x0][0xb10] ;  /* 0x0002c400ff067b82 */ /* 0x000e700000000a00 */
[----:B------:R-:W2:Y:S08]  /*1f60*/  LDC R14, c[0x0][0xb20] ;  /* 0x0002c800ff0e7b82 */ /* 0x000eb00000000800 */
[----:B------:R-:W3:Y:S01]  /*1f70*/  LDC R15, c[0x0][0xb0c] ;  /* 0x0002c300ff0f7b82 */ /* 0x000ee20000000800 */
[----:B----4-:R-:W-:Y:S01]  /*1f80*/  IMAD.HI.U32 R19, R0, R5, RZ ;  /* 0x0000000500137227 */ /* 0x010fe200078e00ff */
[----:B------:R-:W-:-:S03]  /*1f90*/  ISETP.NE.AND P0, PT, R4, 0x1, PT ;  /* 0x000000010400780c */ /* 0x000fc60003f05270 */
[----:B------:R-:W-:-:S03]  /*1fa0*/  IMAD.HI.U32 R5, R9, R5, RZ ;  /* 0x0000000509057227 */ /* 0x000fc600078e00ff */
[----:B------:R-:W4:Y:S01]  /*1fb0*/  LDC.64 R2, c[0x0][0xb28] ;  /* 0x0002ca00ff027b82 */ /* 0x000f220000000a00 */
[----:B-1----:R-:W-:-:S04]  /*1fc0*/  IMAD.HI.U32 R20, R8, R6, RZ ;  /* 0x0000000608147227 */ /* 0x002fc800078e00ff */
[----:B------:R-:W-:Y:S01]  /*1fd0*/  IMAD.HI.U32 R21, R10, R6, RZ ;  /* 0x000000060a157227 */ /* 0x000fe200078e00ff */
[----:B------:R-:W-:Y:S02]  /*1fe0*/  SHF.R.U32.HI R20, RZ, R7, R20 ;  /* 0x00000007ff147219 */ /* 0x000fe40000011614 */
[-C--:B--2---:R-:W-:Y:S02]  /*1ff0*/  SHF.R.U32.HI R19, RZ, R14.reuse, R19 ;  /* 0x0000000eff137219 */ /* 0x084fe40000011613 */
[----:B------:R-:W-:Y:S02]  /*2000*/  SHF.R.U32.HI R5, RZ, R14, R5 ;  /* 0x0000000eff057219 */ /* 0x000fe40000011605 */
[----:B------:R-:W-:Y:S02]  /*2010*/  SEL R19, R0, R19, !P0 ;  /* 0x0000001300137207 */ /* 0x000fe40004000000 */
[----:B------:R-:W-:Y:S02]  /*2020*/  SHF.R.U32.HI R21, RZ, R7, R21 ;  /* 0x00000007ff157219 */ /* 0x000fe40000011615 */
[----:B---3--:R-:W-:-:S02]  /*2030*/  ISETP.NE.AND P1, PT, R15, 0x1, PT ;  /* 0x000000010f00780c */ /* 0x008fc40003f25270 */
[----:B------:R-:W-:Y:S02]  /*2040*/  SEL R5, R9, R5, !P0 ;  /* 0x0000000509057207 */ /* 0x000fe40004000000 */
[----:B------:R-:W-:Y:S02]  /*2050*/  SEL R20, R8, R20, !P1 ;  /* 0x0000001408147207 */ /* 0x000fe40004800000 */
[----:B------:R-:W-:Y:S01]  /*2060*/  SEL R21, R10, R21, !P1 ;  /* 0x000000150a157207 */ /* 0x000fe20004800000 */
[----:B----4-:R-:W-:-:S04]  /*2070*/  IMAD.HI.U32 R18, R19, R2, RZ ;  /* 0x0000000213127227 */ /* 0x010fc800078e00ff */
        /* <DEDUP_REMOVED lines=10> */
[----:B------:R-:W-:-:S04]  /*2120*/  @!P0 IMAD.HI.U32 R7, R21, R2, RZ ;  /* 0x0000000215078227 */ /* 0x000fc800078e00ff */
[----:B------:R-:W-:Y:S01]  /*2130*/  IMAD.MOV R2, RZ, RZ, -R6 ;  /* 0x000000ffff027224 */ /* 0x000fe200078e0a06 */
[----:B------:R-:W-:Y:S02]  /*2140*/  @!P0 SHF.R.U32.HI R3, RZ, R3, R7 ;  /* 0x00000003ff038219 */ /* 0x000fe40000011607 */
[----:B------:R-:W-:Y:S01]  /*2150*/  IADD3 R7, PT, PT, -R5, RZ, RZ ;  /* 0x000000ff05077210 */ /* 0x000fe20007ffe1ff */
[----:B------:R-:W-:Y:S01]  /*2160*/  IMAD R2, R40, R2, R5 ;  /* 0x0000000228027224 */ /* 0x000fe200078e0205 */
        /* <DEDUP_REMOVED lines=10> */
.L_x_34:
[----:B------:R-:W1:Y:S02]  /*2210*/  LDCU UR8, c[0x0][0xb30] ;  /* 0x00016600ff0877ac */ /* 0x000e640008000800 */
[----:B-1----:R-:W-:-:S09]  /*2220*/  UISETP.NE.AND UP0, UPT, UR8, 0x1, UPT ;  /* 0x000000010800788c */ /* 0x002fd2000bf05270 */
[----:B------:R-:W-:Y:S05]  /*2230*/  BRA.U UP0, `(.L_x_35) ;  /* 0x0000000100407547 */ /* 0x000fea000b800000 */
[----:B------:R-:W1:Y:S08]  /*2240*/  LDC.64 R4, c[0x0][0xb10] ;  /* 0x0002c400ff047b82 */ /* 0x000e700000000a00 */
[----:B------:R-:W2:Y:S08]  /*2250*/  LDC.64 R2, c[0x0][0xb18] ;  /* 0x0002c600ff027b82 */ /* 0x000eb00000000a00 */
[----:B------:R-:W3:Y:S08]  /*2260*/  LDC R6, c[0x0][0xb20] ;  /* 0x0002c800ff067b82 */ /* 0x000ef00000000800 */
[----:B------:R-:W4:Y:S01]  /*2270*/  LDC R7, c[0x0][0xb0c] ;  /* 0x0002c300ff077b82 */ /* 0x000f220000000800 */
[----:B-1----:R-:W-:-:S05]  /*2280*/  IMAD.HI.U32 R4, R10, R4, RZ ;  /* 0x000000040a047227 */ /* 0x002fca00078e00ff */
[----:B------:R-:W-:Y:S01]  /*2290*/  SHF.R.U32.HI R4, RZ, R5, R4 ;  /* 0x00000005ff047219 */ /* 0x000fe20000011604 */
[----:B--2---:R-:W-:Y:S01]  /*22a0*/  IMAD.HI.U32 R3, R9, R3, RZ ;  /* 0x0000000309037227 */ /* 0x004fe200078e00ff */
[----:B------:R-:W-:-:S04]  /*22b0*/  ISETP.NE.AND P0, PT, R2, 0x1, PT ;  /* 0x000000010200780c */ /* 0x000fc80003f05270 */
[----:B---3--:R-:W-:-:S04]  /*22c0*/  SHF.R.U32.HI R3, RZ, R6, R3 ;  /* 0x00000006ff037219 */ /* 0x008fc80000011603 */
[----:B------:R-:W-:Y:S02]  /*22d0*/  SEL R3, R9, R3, !P0 ;  /* 0x0000000309037207 */ /* 0x000fe40004000000 */
[----:B----4-:R-:W-:-:S04]  /*22e0*/  ISETP.NE.AND P1, PT, R7, 0x1, PT ;  /* 0x000000010700780c */ /* 0x010fc80003f25270 */
[----:B------:R-:W-:-:S05]  /*22f0*/  SEL R4, R10, R4, !P1 ;  /* 0x000000040a047207 */ /* 0x000fca0004800000 */
[----:B------:R-:W-:Y:S02]  /*2300*/  IMAD.IADD R5, R3, 0x1, -R4 ;  /* 0x0000000103057824 */ /* 0x000fe400078e0a04 */
[----:B------:R-:W-:Y:S02]  /*2310*/  IMAD.IADD R3, R4, 0x1, -R3 ;  /* 0x0000000104037824 */ /* 0x000fe400078e0a03 */
[----:B------:R-:W-:Y:S02]  /*2320*/  IMAD R10, R5, R7, R10 ;  /* 0x00000007050a7224 */ /* 0x000fe400078e020a */
[----:B------:R-:W-:-:S07]  /*2330*/  IMAD R9, R3, R2, R9 ;  /* 0x0000000203097224 */ /* 0x000fce00078e0209 */
.L_x_35:
[----:B------:R-:W-:Y:S01]  /*2340*/  VIADD R16, R16, 0x1 ;  /* 0x0000000110107836 */ /* 0x000fe20000000000 */
[----:B------:R-:W-:Y:S01]  /*2350*/  PLOP3.LUT P1, PT, PT, PT, PT, 0x80, 0x8 ;  /* 0x000000000008781c */ /* 0x000fe20003f2f070 */
[----:B------:R-:W-:Y:S02]  /*2360*/  IMAD.IADD R15, R10, 0x1, R95 ;  /* 0x000000010a0f7824 */ /* 0x000fe400078e025f */
[----:B------:R-:W-:Y:S01]  /*2370*/  IMAD.IADD R14, R9, 0x1, R94 ;  /* 0x00000001090e7824 */ /* 0x000fe200078e025e */
[----:B------:R-:W-:-:S04]  /*2380*/  ISETP.NE.AND P0, PT, R16, 0x2, PT ;  /* 0x000000021000780c */ /* 0x000fc80003f05270 */
[----:B------:R-:W-:Y:S02]  /*2390*/  SEL R2, RZ, 0x1, P0 ;  /* 0x00000001ff027807 */ /* 0x000fe40000000000 */
[----:B------:R-:W-:Y:S02]  /*23a0*/  SEL R16, R16, RZ, P0 ;  /* 0x000000ff10107207 */ /* 0x000fe40000000000 */
[----:B------:R-:W-:Y:S01]  /*23b0*/  LOP3.LUT R13, R13, R2, RZ, 0x3c, !PT ;  /* 0x000000020d0d7212 */ /* 0x000fe200078e3cff */
[----:B------:R-:W-:Y:S06]  /*23c0*/  @P2 BRA `(.L_x_36) ;  /* 0xfffffff000982947 */ /* 0x000fec000383ffff */
[----:B------:R-:W-:Y:S01]  /*23d0*/  UIADD3 UR4, UPT, UPT, UR4, 0x50, URZ ;  /* 0x0000005004047890 */ /* 0x000fe2000fffe0ff */
[----:B------:R-:W-:-:S03]  /*23e0*/  SHF.L.U32 R2, R17, 0x1f, RZ ;  /* 0x0000001f11027819 */ /* 0x000fc600000006ff */
[----:B------:R-:W-:-:S09]  /*23f0*/  ULEA UR5, UR6, UR4, 0x3 ;  /* 0x0000000406057291 */ /* 0x000fd2000f8e18ff */
[----:B------:R-:W1:Y:S02]  /*2400*/  SYNCS.PHASECHK.TRANS64.TRYWAIT P0, [UR5], R2 ;  /* 0x00000002ff0075a7 */ /* 0x000e640008001105 */
[----:B-1----:R-:W-:Y:S05]  /*2410*/  @!P0 BRA `(.L_x_37) ;  /* 0x0000007000288947 */ /* 0x002fea0003800000 */
.L_x_137:
[----:B------:R-:W-:-:S04]  /*2420*/  UIADD3 UR6, UPT, UPT, UR6, 0x1, URZ ;  /* 0x0000000106067890 */ /* 0x000fc8000fffe0ff */
[----:B------:R-:W-:-:S04]  /*2430*/  UISETP.NE.AND UP0, UPT, UR6, 0xa, UPT ;  /* 0x0000000a0600788c */ /* 0x000fc8000bf05270 */
[----:B------:R-:W-:Y:S02]  /*2440*/  USEL UR7, URZ, 0x1, UP0 ;  /* 0x00000001ff077887 */ /* 0x000fe40008000000 */
[----:B------:R-:W-:-:S04]  /*2450*/  USEL UR6, UR6, URZ, UP0 ;  /* 0x000000ff06067287 */ /* 0x000fc80008000000 */
[----:B------:R-:W-:Y:S01]  /*2460*/  ULEA UR5, UR6, UR4, 0x3 ;  /* 0x0000000406057291 */ /* 0x000fe2000f8e18ff */
[----:B-1----:R-:W-:-:S04]  /*2470*/  LOP3.LUT R2, R17, UR7, RZ, 0x3c, !PT ;  /* 0x0000000711027c12 */ /* 0x002fc8000f8e3cff */
[----:B------:R-:W-:-:S04]  /*2480*/  SHF.L.U32 R3, R2, 0x1f, RZ ;  /* 0x0000001f02037819 */ /* 0x000fc800000006ff */
[----:B------:R-:W1:Y:S02]  /*2490*/  SYNCS.PHASECHK.TRANS64.TRYWAIT P0, [UR5], R3 ;  /* 0x00000003ff0075a7 */ /* 0x000e640008001105 */
[----:B-1----:R-:W-:Y:S05]  /*24a0*/  @!P0 BRA `(.L_x_38) ;  /* 0x00000070001c8947 */ /* 0x002fea0003800000 */
.L_x_139:
[----:B------:R-:W-:-:S04]  /*24b0*/  UIADD3 UR6, UPT, UPT, UR6, 0x1, URZ ;  /* 0x0000000106067890 */ /* 0x000fc8000fffe0ff */
[----:B------:R-:W-:-:S04]  /*24c0*/  UISETP.NE.AND UP0, UPT, UR6, 0xa, UPT ;  /* 0x0000000a0600788c */ /* 0x000fc8000bf05270 */
[----:B------:R-:W-:Y:S02]  /*24d0*/  USEL UR7, URZ, 0x1, UP0 ;  /* 0x00000001ff077887 */ /* 0x000fe40008000000 */
[----:B------:R-:W-:-:S04]  /*24e0*/  USEL UR6, UR6, URZ, UP0 ;  /* 0x000000ff06067287 */ /* 0x000fc80008000000 */
[----:B------:R-:W-:Y:S01]  /*24f0*/  ULEA UR5, UR6, UR4, 0x3 ;  /* 0x0000000406057291 */ /* 0x000fe2000f8e18ff */
[----:B------:R-:W-:-:S04]  /*2500*/  LOP3.LUT R2, R2, UR7, RZ, 0x3c, !PT ;  /* 0x0000000702027c12 */ /* 0x000fc8000f8e3cff */
[----:B-1----:R-:W-:-:S04]  /*2510*/  SHF.L.U32 R3, R2, 0x1f, RZ ;  /* 0x0000001f02037819 */ /* 0x002fc800000006ff */
[----:B------:R-:W1:Y:S02]  /*2520*/  SYNCS.PHASECHK.TRANS64.TRYWAIT P0, [UR5], R3 ;  /* 0x00000003ff0075a7 */ /* 0x000e640008001105 */
[----:B-1----:R-:W-:Y:S05]  /*2530*/  @!P0 BRA `(.L_x_39) ;  /* 0x0000007000108947 */ /* 0x002fea0003800000 */
.L_x_141:
        /* <DEDUP_REMOVED lines=9> */
.L_x_143:
        /* <DEDUP_REMOVED lines=9> */
.L_x_145:
        /* <DEDUP_REMOVED lines=9> */
.L_x_147:
        /* <DEDUP_REMOVED lines=9> */
.L_x_149:
        /* <DEDUP_REMOVED lines=9> */
.L_x_151:
        /* <DEDUP_REMOVED lines=9> */
.L_x_153:
[----:B------:R-:W-:-:S04]  /*28a0*/  UIADD3 UR6, UPT, UPT, UR6, 0x1, URZ ;  /* 0x0000000106067890 */ /* 0x000fc8000fffe0ff */
[----:B------:R-:W-:-:S04]  /*28b0*/  UISETP.NE.AND UP0, UPT, UR6, 0xa, UPT ;  /* 0x0000000a0600788c */ /* 0x000fc8000bf05270 */
[----:B------:R-:W-:Y:S02]  /*28c0*/  USEL UR5, URZ, 0x1, UP0 ;  /* 0x00000001ff057887 */ /* 0x000fe40008000000 */
[----:B------:R-:W-:-:S04]  /*28d0*/  USEL UR6, UR6, URZ, UP0 ;  /* 0x000000ff06067287 */ /* 0x000fc80008000000 */
[----:B------:R-:W-:Y:S01]  /*28e0*/  ULEA UR6, UR6, UR4, 0x3 ;  /* 0x0000000406067291 */ /* 0x000fe2000f8e18ff */
[----:B------:R-:W-:-:S04]  /*28f0*/  LOP3.LUT R2, R2, UR5, RZ, 0x3c, !PT ;  /* 0x0000000502027c12 */ /* 0x000fc8000f8e3cff */
[----:B------:R-:W-:Y:S01]  /*2900*/  SHF.L.U32 R2, R2, 0x1f, RZ ;  /* 0x0000001f02027819 */ /* 0x000fe200000006ff */
[----:B-1--4-:R-:W-:-:S07]  /*2910*/  IMAD.U32 R0, RZ, RZ, UR6 ;  /* 0x00000006ff007e24 */ /* 0x012fce000f8e00ff */
.L_x_46:
[----:B-1----:R1:W2:Y:S02]  /*2920*/  SYNCS.PHASECHK.TRANS64.TRYWAIT P0, [R0+URZ], R2 ;  /* 0x00000002000075a7 */ /* 0x0022a400080011ff */
[----:B--2---:R-:W-:Y:S05]  /*2930*/  @!P0 NANOSLEEP.SYNCS 0x989680 ;  /* 0x009896800000895d */ /* 0x004fea0003900000 */
[----:B------:R-:W2:Y:S02]  /*2940*/  @!P0 SYNCS.PHASECHK.TRANS64 P0, [R0+URZ], R2 ;  /* 0x00000002000085a7 */ /* 0x000ea400080010ff */
[----:B--2---:R-:W-:Y:S05]  /*2950*/  @P0 EXIT ;  /* 0x000000000000094d */ /* 0x004fea0003800000 */
[----:B------:R-:W-:Y:S05]  /*2960*/  BRA `(.L_x_46) ;  /* 0xfffffffc00ec7947 */ /* 0x000fea000383ffff */
.L_x_18:
[----:B------:R-:W-:-:S04]  /*2970*/  UISETP.NE.AND UP1, UPT, UR37, URZ, UPT ;  /* 0x000000ff2500728c */ /* 0x000fc8000bf25270 */
[----:B------:R-:W-:-:S09]  /*2980*/  UISETP.NE.OR UP1, UPT, UR8, 0x1, UP1 ;  /* 0x000000010800788c */ /* 0x000fd20008f25670 */
[----:B------:R-:W-:Y:S05]  /*2990*/  BRA.U UP1, `(.L_x_47) ;  /* 0x0000000501487547 */ /* 0x000fea000b800000 */
[----:B------:R-:W-:Y:S01]  /*29a0*/  ISETP.NE.AND P2, PT, R2, RZ, PT ;  /* 0x000000ff0200720c */ /* 0x000fe20003f45270 */
[----:B------:R-:W-:Y:S01]  /*29b0*/  IMAD.MOV.U32 R12, RZ, RZ, 0x1 ;  /* 0x00000001ff0c7424 */ /* 0x000fe200078e00ff */
[----:B------:R-:W-:Y:S02]  /*29c0*/  CS2R R10, SRZ ;  /* 0x00000000000a7805 */ /* 0x000fe4000001ff00 */
[----:B------:R-:W-:Y:S01]  /*29d0*/  CS2R R8, SRZ ;  /* 0x0000000000087805 */ /* 0x000fe2000001ff00 */
[----:B------:R-:W-:Y:S01]  /*29e0*/  UMOV UR4, 0x400 ;  /* 0x0000040000047882 */ /* 0x000fe20000000000 */
[----:B------:R-:W-:Y:S01]  /*29f0*/  UMOV UR6, URZ ;  /* 0x000000ff00067c82 */ /* 0x000fe20008000000 */
[----:B------:R-:W-:-:S12]  /*2a00*/  ULEA UR37, UR37, UR4, 0x18 ;  /* 0x0000000425257291 */ /* 0x000fd8000f8ec0ff */
.L_x_51:
[----:B------:R-:W-:Y:S02]  /*2a10*/  LEA R0, R8, UR37, 0x3 ;  /* 0x0000002508007c11 */ /* 0x000fe4000f8e18ff */
[----:B------:R-:W-:-:S03]  /*2a20*/  SHF.L.U32 R4, R9, 0x1f, RZ ;  /* 0x0000001f09047819 */ /* 0x000fc600000006ff */
[----:B------:R-:W-:Y:S01]  /*2a30*/  VIADD R5, R0, 0x160 ;  /* 0x0000016000057836 */ /* 0x000fe20000000000 */
[----:B------:R-:W1:Y:S02]  /*2a40*/  SYNCS.PHASECHK.TRANS64.TRYWAIT P0, [R0+URZ+0x150], R4 ;  /* 0x00015004000075a7 */ /* 0x000e6400080011ff */
[----:B-1----:R-:W-:Y:S05]  /*2a50*/  @!P0 BRA `(.L_x_48) ;  /* 0x0000006c00708947 */ /* 0x002fea0003800000 */
.L_x_154:
[----:B------:R-:W-:Y:S01]  /*2a60*/  ULEA UR5, UR6, UR37, 0x3 ;  /* 0x0000002506057291 */ /* 0x000fe2000f8e18ff */
[----:B-1----:R-:W-:Y:S01]  /*2a70*/  PRMT R0, RZ, 0x654, R5 ;  /* 0x00000654ff007816 */ /* 0x002fe20000000005 */
[----:B------:R-:W-:Y:S01]  /*2a80*/  @!P2 IMAD.MOV.U32 R4, RZ, RZ, 0x10 ;  /* 0x00000010ff04a424 */ /* 0x000fe200078e00ff */
[----:B------:R-:W-:Y:S01]  /*2a90*/  SHF.L.U32 R5, R12, 0x1f, RZ ;  /* 0x0000001f0c057819 */ /* 0x000fe200000006ff */
[----:B------:R-:W-:Y:S01]  /*2aa0*/  UIADD3 UR4, UPT, UPT, UR5, 0xf0, URZ ;  /* 0x000000f005047890 */ /* 0x000fe2000fffe0ff */
[----:B------:R1:W-:Y:S05]  /*2ab0*/  SYNCS.ARRIVE.TRANS64.RED.A1T0 RZ, [R0+URZ], RZ ;  /* 0x000000ff00ff79a7 */ /* 0x0003ea00081004ff */
[----:B------:R-:W-:Y:S01]  /*2ac0*/  IMAD.U32 R6, RZ, RZ, UR4 ;  /* 0x00000004ff067e24 */ /* 0x000fe2000f8e00ff */
[----:B------:R-:W2:Y:S04]  /*2ad0*/  SYNCS.PHASECHK.TRANS64.TRYWAIT P0, [UR5+0x100], R5 ;  /* 0x00010005ff0075a7 */ /* 0x000ea80008001105 */
[----:B------:R-:W-:Y:S01]  /*2ae0*/  PRMT R6, R2, 0x654, R6 ;  /* 0x0000065402067816 */ /* 0x000fe20000000006 */
[----:B-12---:R-:W-:Y:S06]  /*2af0*/  @!P0 BRA `(.L_x_49) ;  /* 0x0000006c005c8947 */ /* 0x006fec0003800000 */
.L_x_156:
[----:B------:R-:W-:Y:S01]  /*2b00*/  ULEA UR4, UR6, UR37, 0x4 ;  /* 0x0000002506047291 */ /* 0x000fe2000f8e20ff */
[----:B------:R-:W-:Y:S01]  /*2b10*/  SEL R3, R6, R3, !P2 ;  /* 0x0000000306037207 */ /* 0x000fe20005000000 */
[----:B------:R-:W-:Y:S01]  /*2b20*/  UIADD3 UR5, UPT, UPT, UR5, 0xf0, URZ ;  /* 0x000000f005057890 */ /* 0x000fe2000fffe0ff */
[----:B-1----:R-:W-:Y:S01]  /*2b30*/  LEA R0, R11, UR37, 0x3 ;  /* 0x000000250b007c11 */ /* 0x002fe2000f8e18ff */
[----:B------:R-:W-:Y:S01]  /*2b40*/  UIADD3 UR4, UPT, UPT, UR4, 0x180, URZ ;  /* 0x0000018004047890 */ /* 0x000fe2000fffe0ff */
[----:B------:R1:W-:Y:S01]  /*2b50*/  @!P2 SYNCS.ARRIVE.TRANS64.RED RZ, [R3+URZ], R4 ;  /* 0x0000000403ffa9a7 */ /* 0x0003e200080004ff */
[----:B------:R-:W-:Y:S01]  /*2b60*/  UIADD3 UR6, UPT, UPT, UR6, 0x1, URZ ;  /* 0x0000000106067890 */ /* 0x000fe2000fffe0ff */
[----:B------:R-:W-:-:S03]  /*2b70*/  VIADD R8, R8, 0x1 ;  /* 0x0000000108087836 */ /* 0x000fc60000000000 */
[----:B------:R-:W-:Y:S02]  /*2b80*/  UISETP.NE.AND UP0, UPT, UR6, 0x2, UPT ;  /* 0x000000020600788c */ /* 0x000fe4000bf05270 */
[----:B------:R-:W-:Y:S01]  /*2b90*/  ISETP.NE.AND P0, PT, R8, 0x2, PT ;  /* 0x000000020800780c */ /* 0x000fe20003f05270 */
[----:B------:R-:W-:Y:S06]  /*2ba0*/  UGETNEXTWORKID.BROADCAST [UR4], [UR5] ;  /* 0x00000000040073ca */ /* 0x000fec0008000100 */
[----:B------:R-:W-:Y:S02]  /*2bb0*/  USEL UR4, URZ, 0x1, UP0 ;  /* 0x00000001ff047887 */ /* 0x000fe40008000000 */
[----:B------:R-:W-:-:S04]  /*2bc0*/  USEL UR6, UR6, URZ, UP0 ;  /* 0x000000ff06067287 */ /* 0x000fc80008000000 */
[----:B------:R-:W-:Y:S02]  /*2bd0*/  LOP3.LUT R12, R12, UR4, RZ, 0x3c, !PT ;  /* 0x000000040c0c7c12 */ /* 0x000fe4000f8e3cff */
[----:B-1----:R-:W-:-:S04]  /*2be0*/  SHF.L.U32 R4, R10, 0x1f, RZ ;  /* 0x0000001f0a047819 */ /* 0x002fc800000006ff */
[----:B------:R-:W1:Y:S02]  /*2bf0*/  SYNCS.PHASECHK.TRANS64.TRYWAIT P1, [R0+URZ+0xf0], R4 ;  /* 0x0000f004000075a7 */ /* 0x000e6400080211ff */
[----:B-1----:R-:W-:Y:S05]  /*2c00*/  @!P1 BRA `(.L_x_50) ;  /* 0x0000006c00309947 */ /* 0x002fea0003800000 */
.L_x_157:
[C---:B-1----:R-:W-:Y:S01]  /*2c10*/  LEA R4, R11.reuse, UR37, 0x4 ;  /* 0x000000250b047c11 */ /* 0x042fe2000f8e20ff */
[----:B------:R-:W-:Y:S01]  /*2c20*/  VIADD R0, R0, 0x100 ;  /* 0x0000010000007836 */ /* 0x000fe20000000000 */
[----:B------:R-:W-:Y:S01]  /*2c30*/  SEL R8, R8, RZ, P0 ;  /* 0x000000ff08087207 */ /* 0x000fe20000000000 */
[----:B------:R-:W-:-:S03]  /*2c40*/  VIADD R11, R11, 0x1 ;  /* 0x000000010b0b7836 */ /* 0x000fc60000000000 */
[----:B------:R-:W1:Y:S01]  /*2c50*/  LDS.128 R4, [R4+0x180] ;  /* 0x0001800004047984 */ /* 0x000e620000000c00 */
[----:B------:R-:W-:Y:S02]  /*2c60*/  PRMT R0, RZ, 0x654, R0 ;  /* 0x00000654ff007816 */ /* 0x000fe40000000000 */
[C---:B------:R-:W-:Y:S01]  /*2c70*/  ISETP.NE.AND P1, PT, R11.reuse, 0x2, PT ;  /* 0x000000020b00780c */ /* 0x040fe20003f25270 */
[----:B------:R-:W-:Y:S01]  /*2c80*/  @!PT LDS RZ, [RZ] ;  /* 0x00000000fffff984 */ /* 0x000fe20000000800 */
[----:B------:R-:W-:Y:S01]  /*2c90*/  @!PT LDS RZ, [RZ] ;  /* 0x00000000fffff984 */ /* 0x000fe20000000800 */
[----:B------:R-:W-:Y:S01]  /*2ca0*/  @!PT LDS RZ, [RZ] ;  /* 0x00000000fffff984 */ /* 0x000fe20000000800 */
[----:B------:R-:W-:Y:S01]  /*2cb0*/  @!PT LDS RZ, [RZ] ;  /* 0x00000000fffff984 */ /* 0x000fe20000000800 */
[----:B------:R2:W-:Y:S06]  /*2cc0*/  MEMBAR.ALL.CTA ;  /* 0x0000000000007992 */ /* 0x0005ec0000008000 */
[----:B--2---:R-:W2:Y:S01]  /*2cd0*/  FENCE.VIEW.ASYNC.S ;  /* 0x00000000000073c6 */ /* 0x004ea20000000000 */
[----:B------:R-:W-:Y:S01]  /*2ce0*/  SEL R11, R11, RZ, P1 ;  /* 0x000000ff0b0b7207 */ /* 0x000fe20000800000 */
[----:B--2---:R2:W-:Y:S01]  /*2cf0*/  SYNCS.ARRIVE.TRANS64.RED.A1T0 RZ, [R0+URZ], RZ ;  /* 0x000000ff00ff79a7 */ /* 0x0045e200081004ff */
[----:B-1----:R-:W-:-:S02]  /*2d00*/  LOP3.LUT P3, RZ, R6, 0x1, RZ, 0xc0, !PT ;  /* 0x0000000106ff7812 */ /* 0x002fc4000786c0ff */
[----:B------:R-:W-:-:S04]  /*2d10*/  SEL R4, RZ, 0x1, P1 ;  /* 0x00000001ff047807 */ /* 0x000fc80000800000 */
[----:B------:R-:W-:Y:S02]  /*2d20*/  LOP3.LUT R10, R10, R4, RZ, 0x3c, !PT ;  /* 0x000000040a0a7212 */ /* 0x000fe400078e3cff */
[----:B--2---:R-:W-:-:S04]  /*2d30*/  SEL R0, RZ, 0x1, P0 ;  /* 0x00000001ff007807 */ /* 0x004fc80000000000 */
[----:B------:R-:W-:Y:S01]  /*2d40*/  LOP3.LUT R9, R9, R0, RZ, 0x3c, !PT ;  /* 0x0000000009097212 */ /* 0x000fe200078e3cff */
[----:B------:R-:W-:Y:S06]  /*2d50*/  @P3 BRA `(.L_x_51) ;  /* 0xfffffffc002c3947 */ /* 0x000fec000383ffff */
[----:B------:R-:W-:Y:S01]  /*2d60*/  ULEA UR5, UR6, UR37, 0x3 ;  /* 0x0000002506057291 */ /* 0x000fe2000f8e18ff */
[----:B------:R-:W-:-:S08]  /*2d70*/  SHF.L.U32 R2, R12, 0x1f, RZ ;  /* 0x0000001f0c027819 */ /* 0x000fd000000006ff */
[----:B------:R-:W1:Y:S02]  /*2d80*/  SYNCS.PHASECHK.TRANS64 P0, [UR5+0x100], R2 ;  /* 0x00010002ff0075a7 */ /* 0x000e640008001005 */
[----:B-1----:R-:W-:Y:S05]  /*2d90*/  @P0 BRA `(.L_x_52) ;  /* 0x0000000000080947 */ /* 0x002fea0003800000 */
[----:B------:R-:W1:Y:S02]  /*2da0*/  SYNCS.PHASECHK.TRANS64.TRYWAIT P0, [UR5+0x100], R2 ;  /* 0x00010002ff0075a7 */ /* 0x000e640008001105 */
[----:B-1----:R-:W-:Y:S05]  /*2db0*/  @!P0 BRA `(.L_x_53) ;  /* 0x0000006800d88947 */ /* 0x002fea0003800000 */
.L_x_52:
[----:B------:R-:W-:-:S04]  /*2dc0*/  UIADD3 UR4, UPT, UPT, UR6, 0x1, URZ ;  /* 0x0000000106047890 */ /* 0x000fc8000fffe0ff */
[----:B------:R-:W-:-:S04]  /*2dd0*/  UISETP.NE.AND UP0, UPT, UR4, 0x2, UPT ;  /* 0x000000020400788c */ /* 0x000fc8000bf05270 */
[----:B------:R-:W-:Y:S02]  /*2de0*/  USEL UR7, URZ, 0x1, UP0 ;  /* 0x00000001ff077887 */ /* 0x000fe40008000000 */
[----:B------:R-:W-:-:S04]  /*2df0*/  USEL UR4, UR4, URZ, UP0 ;  /* 0x000000ff04047287 */ /* 0x000fc80008000000 */
[----:B------:R-:W-:Y:S01]  /*2e00*/  ULEA UR4, UR4, UR37, 0x3 ;  /* 0x0000002504047291 */ /* 0x000fe2000f8e18ff */
[----:B-1----:R-:W-:-:S04]  /*2e10*/  LOP3.LUT R2, R12, UR7, RZ, 0x3c, !PT ;  /* 0x000000070c027c12 */ /* 0x002fc8000f8e3cff */
[----:B------:R-:W-:-:S04]  /*2e20*/  SHF.L.U32 R0, R2, 0x1f, RZ ;  /* 0x0000001f02007819 */ /* 0x000fc800000006ff */
[----:B------:R-:W1:Y:S02]  /*2e30*/  SYNCS.PHASECHK.TRANS64 P0, [UR4+0x100], R0 ;  /* 0x00010000ff0075a7 */ /* 0x000e640008001004 */
[----:B-1----:R-:W-:Y:S05]  /*2e40*/  @P0 EXIT ;  /* 0x000000000000094d */ /* 0x002fea0003800000 */
[----:B------:R-:W-:Y:S02]  /*2e50*/  SHF.L.U32 R2, R2, 0x1f, RZ ;  /* 0x0000001f02027819 */ /* 0x000fe400000006ff */
[----:B------:R-:W-:-:S07]  /*2e60*/  MOV R0, UR4 ;  /* 0x0000000400007c02 */ /* 0x000fce0008000f00 */
.L_x_54:
[----:B-1----:R1:W2:Y:S02]  /*2e70*/  SYNCS.PHASECHK.TRANS64.TRYWAIT P0, [R0+URZ+0x100], R2 ;  /* 0x00010002000075a7 */ /* 0x0022a400080011ff */
[----:B--2---:R-:W-:Y:S05]  /*2e80*/  @!P0 NANOSLEEP.SYNCS 0x989680 ;  /* 0x009896800000895d */ /* 0x004fea0003900000 */
[----:B------:R-:W2:Y:S02]  /*2e90*/  @!P0 SYNCS.PHASECHK.TRANS64 P0, [R0+URZ+0x100], R2 ;  /* 0x00010002000085a7 */ /* 0x000ea400080010ff */
[----:B--2---:R-:W-:Y:S05]  /*2ea0*/  @P0 EXIT ;  /* 0x000000000000094d */ /* 0x004fea0003800000 */
[----:B------:R-:W-:Y:S05]  /*2eb0*/  BRA `(.L_x_54) ;  /* 0xfffffffc00ec7947 */ /* 0x000fea000383ffff */
.L_x_47:
[----:B------:R-:W-:-:S09]  /*2ec0*/  UISETP.NE.AND UP1, UPT, UR8, URZ, UPT ;  /* 0x000000ff0800728c */ /* 0x000fd2000bf25270 */
[----:B------:R-:W-:Y:S05]  /*2ed0*/  BRA.U UP1, `(.L_x_55) ;  /* 0x0000000d01947547 */ /* 0x000fea000b800000 */
[----:B------:R-:W-:Y:S01]  /*2ee0*/  UMOV UR4, 0x40 ;  /* 0x0000004000047882 */ /* 0x000fe20000000000 */
[----:B------:R-:W-:Y:S01]  /*2ef0*/  NOP ;  /* 0x0000000000007918 */ /* 0x000fe20000000000 */
[----:B------:R-:W-:Y:S01]  /*2f00*/  ULEA UR4, UR37, UR4, 0x18 ;  /* 0x0000000425047291 */ /* 0x000fe2000f8ec0ff */
[----:B------:R-:W-:Y:S02]  /*2f10*/  UMOV UR5, 0x400 ;  /* 0x0000040000057882 */ /* 0x000fe40000000000 */
[----:B------:R-:W-:-:S06]  /*2f20*/  ULEA UR37, UR37, UR5, 0x18 ;  /* 0x0000000525257291 */ /* 0x000fcc000f8ec0ff */
[----:B------:R-:W1:Y:S02]  /*2f30*/  LDS.U8 R0, [UR4+0x1c] ;  /* 0x00001c04ff007984 */ /* 0x000e640008000000 */
[----:B-1----:R-:W-:-:S13]  /*2f40*/  ISETP.NE.AND P0, PT, R0, RZ, PT ;  /* 0x000000ff0000720c */ /* 0x002fda0003f05270 */
[----:B------:R-:W-:Y:S05]  /*2f50*/  @P0 BRA `(.L_x_56) ;  /* 0x0000000000580947 */ /* 0x000fea0003800000 */
[----:B------:R-:W-:-:S13]  /*2f60*/  ELECT P0, URZ, PT ;  /* 0x0000000000ff782f */ /* 0x000fda0003800000 */
[----:B------:R-:W-:Y:S05]  /*2f70*/  @!P0 BRA `(.L_x_57) ;  /* 0x0000000000608947 */ /* 0x000fea0003800000 */
[----:B------:R-:W-:Y:S01]  /*2f80*/  UMOV UR5, 0x10 ;  /* 0x0000001000057882 */ /* 0x000fe20000000000 */
[----:B------:R-:W-:Y:S01]  /*2f90*/  HFMA2 R0, -RZ, RZ, 0, 5.9604644775390625e-08 ;  /* 0x00000001ff007431 */ /* 0x000fe200000001ff */
[----:B------:R-:W-:-:S03]  /*2fa0*/  MOV R2, 0xffff ;  /* 0x0000ffff00027802 */ /* 0x000fc60000000f00 */
[----:B------:R-:W-:Y:S04]  /*2fb0*/  DEPBAR.LE SB1, 0x36 ;  /* 0x00009d800000791a */ /* 0x000fe80000000000 */
[----:B------:R-:W1:Y:S02]  /*2fc0*/  UTCATOMSWS.FIND_AND_SET.ALIGN UP0, UR5, UR5 ;  /* 0x00000005000575e3 */ /* 0x000e640008000800 */
[----:B-1----:R-:W-:Y:S01]  /*2fd0*/  MOV R3, UR5 ;  /* 0x0000000500037c02 */ /* 0x002fe20008000f00 */
[----:B------:R-:W-:Y:S06]  /*2fe0*/  BRA.U UP0, `(.L_x_58) ;  /* 0x0000000100187547 */ /* 0x000fec000b800000 */
.L_x_59:
[----:B------:R-:W-:Y:S05]  /*2ff0*/  NANOSLEEP 0x64 ;  /* 0x000000640000795d */ /* 0x000fea0003800000 */
[----:B------:R-:W-:-:S05]  /*3000*/  UMOV UR5, 0x10 ;  /* 0x0000001000057882 */ /* 0x000fca0000000000 */
[----:B------:R-:W-:Y:S04]  /*3010*/  DEPBAR.LE SB1, 0x36 ;  /* 0x00009d800000791a */ /* 0x000fe80000000000 */
[----:B------:R-:W1:Y:S02]  /*3020*/  UTCATOMSWS.FIND_AND_SET.ALIGN UP0, UR5, UR5 ;  /* 0x00000005000575e3 */ /* 0x000e640008000800 */
[----:B-1----:R-:W-:Y:S01]  /*3030*/  MOV R3, UR5 ;  /* 0x0000000500037c02 */ /* 0x002fe20008000f00 */
[----:B------:R-:W-:Y:S05]  /*3040*/  BRA.U !UP0, `(.L_x_59) ;  /* 0xfffffffd08e87547 */ /* 0x000fea000b83ffff */
.L_x_58:
[-C--:B------:R-:W-:Y:S02]  /*3050*/  SHF.L.U32 R2, R2, R3.reuse, RZ ;  /* 0x0000000302027219 */ /* 0x080fe400000006ff */
[----:B------:R-:W-:Y:S01]  /*3060*/  SHF.L.U32 R0, R0, R3, RZ ;  /* 0x0000000300007219 */ /* 0x000fe200000006ff */
[----:B------:R-:W-:Y:S02]  /*3070*/  IMAD.SHL.U32 R3, R3, 0x20, RZ ;  /* 0x0000002003037824 */ /* 0x000fe400078e00ff */
[----:B------:R1:W-:Y:S04]  /*3080*/  ATOMS.OR RZ, [UR4+0x14], R2 ;  /* 0x00001402ffff798c */ /* 0x0003e8000b000004 */
[----:B------:R1:W-:Y:S04]  /*3090*/  ATOMS.OR RZ, [UR4+0x18], R0 ;  /* 0x00001800ffff798c */ /* 0x0003e8000b000004 */
[----:B------:R1:W-:Y:S01]  /*30a0*/  STS [UR37+0x1a0], R3 ;  /* 0x0001a003ff007988 */ /* 0x0003e20008000825 */
[----:B------:R-:W-:Y:S05]  /*30b0*/  BRA `(.L_x_57) ;  /* 0x0000000000107947 */ /* 0x000fea0003800000 */
.L_x_56:
[----:B------:R-:W-:Y:S02]  /*30c0*/  MOV R0, 0xffffffff ;  /* 0xffffffff00007802 */ /* 0x000fe40000000f00 */
[----:B------:R-:W-:-:S03]  /*30d0*/  MOV R2, 0x3100 ;  /* 0x0000310000027802 */ /* 0x000fc60000000f00 */
[----:B------:R1:W-:Y:S04]  /*30e0*/  STS [UR37+0x1a0], R0 ;  /* 0x0001a000ff007988 */ /* 0x0003e80008000825 */
[----:B-1-3-5:R-:W-:Y:S05]  /*30f0*/  CALL.REL.NOINC `($__internal_1_$__cuda_sm10x_tcgen05_guardrail_trap_phase_invalid_during_alloc) ;  /* 0x00000070001c7944 */ /* 0x02afea0003c00000 */
.L_x_57:
[----:B------:R-:W-:Y:S05]  /*3100*/  WARPSYNC.ALL ;  /* 0x0000000000007948 */ /* 0x000fea0003800000 */
[----:B------:R-:W2:Y:S01]  /*3110*/  S2UR UR6, SR_CgaCtaId ;  /* 0x00000000000679c3 */ /* 0x000ea20000008800 */
[----:B------:R-:W-:Y:S01]  /*3120*/  UMOV UR4, 0x400 ;  /* 0x0000040000047882 */ /* 0x000fe20000000000 */
[----:B------:R-:W-:-:S06]  /*3130*/  NOP ;  /* 0x0000000000007918 */ /* 0x000fcc0000000000 */
[----:B------:R-:W-:Y:S06]  /*3140*/  BAR.ARV 0x6, 0xa0 ;  /* 0x0182800000007b1d */ /* 0x000fec0000002000 */
[----:B------:R-:W4:Y:S01]  /*3150*/  LDCU UR7, c[0x0][0x38c] ;  /* 0x00007180ff0777ac */ /* 0x000f220008000800 */
[----:B------:R-:W-:Y:S01]  /*3160*/  IMAD.MOV.U32 R11, RZ, RZ, 0x1 ;  /* 0x00000001ff0b7424 */ /* 0x000fe200078e00ff */
[----:B------:R-:W-:Y:S01]  /*3170*/  CS2R R8, SRZ ;  /* 0x0000000000087805 */ /* 0x000fe2000001ff00 */
[----:B------:R-:W-:Y:S01]  /*3180*/  IMAD.MOV.U32 R10, RZ, RZ, RZ ;  /* 0x000000ffff0a7224 */ /* 0x000fe200078e00ff */
[----:B------:R-:W-:Y:S01]  /*3190*/  UMOV UR18, URZ ;  /* 0x000000ff00127c82 */ /* 0x000fe20008000000 */
[----:B------:R-:W-:Y:S01]  /*31a0*/  UMOV UR17, URZ ;  /* 0x000000ff00117c82 */ /* 0x000fe20008000000 */
[----:B------:R-:W-:Y:S01]  /*31b0*/  UMOV UR22, 0x0 ;  /* 0x0000000000167882 */ /* 0x000fe20000000000 */
[----:B------:R-:W-:Y:S01]  /*31c0*/  UMOV UR23, 0x4400010 ;  /* 0x0440001000177882 */ /* 0x000fe20000000000 */
[----:B------:R-:W-:Y:S01]  /*31d0*/  UMOV UR20, 0x0 ;  /* 0x0000000000147882 */ /* 0x000fe20000000000 */
[----:B------:R-:W-:Y:S01]  /*31e0*/  UMOV UR21, 0x4400010 ;  /* 0x0440001000157882 */ /* 0x000fe20000000000 */
[----:B--2---:R-:W-:Y:S01]  /*31f0*/  ULEA UR6, UR6, UR4, 0x18 ;  /* 0x0000000406067291 */ /* 0x004fe2000f8ec0ff */
[----:B------:R-:W2:Y:S03]  /*3200*/  LDCU UR4, c[0x0][0x38c] ;  /* 0x00007180ff0477ac */ /* 0x000ea60008000800 */
[----:B------:R-:W-:-:S02]  /*3210*/  UIADD3 UR11, UPT, UPT, UR6, 0x6400, URZ ;  /* 0x00006400060b7890 */ /* 0x000fc4000fffe0ff */
[----:B----4-:R-:W-:-:S03]  /*3220*/  UIADD3 UR7, UPT, UPT, UR7, 0x3f, URZ ;  /* 0x0000003f07077890 */ /* 0x010fc6000fffe0ff */
[----:B-1----:R-:W1:Y:S01]  /*3230*/  LDS R0, [UR6+0x1a0] ;  /* 0x0001a006ff007984 */ /* 0x002e620008000800 */
[----:B------:R-:W-:Y:S02]  /*3240*/  UIADD3 UR12, UPT, UPT, UR6, 0x10400, URZ ;  /* 0x00010400060c7890 */ /* 0x000fe4000fffe0ff */
[----:B------:R-:W-:Y:S02]  /*3250*/  USHF.R.S32.HI UR5, URZ, 0x1f, UR7 ;  /* 0x0000001fff057899 */ /* 0x000fe40008011407 */
[----:B------:R-:W-:Y:S02]  /*3260*/  USHF.R.U32.HI UR11, URZ, 0x4, UR11 ;  /* 0x00000004ff0b7899 */ /* 0x000fe4000801160b */
[----:B------:R-:W-:Y:S02]  /*3270*/  ULEA.HI UR5, UR5, UR7, URZ, 0x6 ;  /* 0x0000000705057291 */ /* 0x000fe4000f8f30ff */
[----:B------:R-:W-:Y:S02]  /*3280*/  USHF.R.U32.HI UR12, URZ, 0x4, UR12 ;  /* 0x00000004ff0c7899 */ /* 0x000fe4000801160c */
[----:B------:R-:W-:-:S02]  /*3290*/  USHF.R.S32.HI UR5, URZ, 0x6, UR5 ;  /* 0x00000006ff057899 */ /* 0x000fc40008011405 */
[----:B------:R-:W-:Y:S02]  /*32a0*/  ULOP3.LUT UR11, UR11, 0x3fff, URZ, 0xc0, !UPT ;  /* 0x00003fff0b0b7892 */ /* 0x000fe4000f8ec0ff */
[----:B------:R-:W-:Y:S02]  /*32b0*/  UISETP.LT.AND UP0, UPT, UR5, 0x1, UPT ;  /* 0x000000010500788c */ /* 0x000fe4000bf01270 */
[----:B------:R-:W-:Y:S02]  /*32c0*/  ULOP3.LUT UR12, UR12, 0x3fff, URZ, 0xc0, !UPT ;  /* 0x00003fff0c0c7892 */ /* 0x000fe4000f8ec0ff */
[----:B------:R-:W-:Y:S02]  /*32d0*/  USEL UR10, UR5, 0x1, !UP0 ;  /* 0x00000001050a7887 */ /* 0x000fe4000c000000 */
[----:B------:R-:W-:Y:S02]  /*32e0*/  ULOP3.LUT UR11, UR11, 0x10000, URZ, 0xfc, !UPT ;  /* 0x000100000b0b7892 */ /* 0x000fe4000f8efcff */
[----:B------:R-:W-:-:S02]  /*32f0*/  ULOP3.LUT UR12, UR12, 0x10000, URZ, 0xfc, !UPT ;  /* 0x000100000c0c7892 */ /* 0x000fc4000f8efcff */
[----:B------:R-:W-:Y:S02]  /*3300*/  UIADD3 UR10, UPT, UPT, -UR10, URZ, URZ ;  /* 0x000000ff0a0a7290 */ /* 0x000fe4000fffe1ff */
[----:B--2---:R-:W-:Y:S01]  /*3310*/  UISETP.GE.AND UP3, UPT, UR4, 0x1, UPT ;  /* 0x000000010400788c */ /* 0x004fe2000bf66270 */
[----:B-1----:R-:W-:-:S15]  /*3320*/  R2UR UR19, R0 ;  /* 0x00000000001372ca */ /* 0x002fde00000e0000 */
.L_x_66:
[----:B------:R-:W-:Y:S02]  /*3330*/  LEA R0, R10, UR6, 0x3 ;  /* 0x000000060a007c11 */ /* 0x000fe4000f8e18ff */
[----:B------:R-:W-:Y:S02]  /*3340*/  SHF.L.U32 R2, R9, 0x1f, RZ ;  /* 0x0000001f09027819 */ /* 0x000fe400000006ff */
[----:B------:R-:W-:Y:S01]  /*3350*/  PLOP3.LUT P0, PT, PT, PT, UP3, 0x80, 0x8 ;  /* 0x000000000008781c */ /* 0x000fe20003f0f038 */
[----:B------:R-:W-:Y:S01]  /*3360*/  VIADD R3, R0, 0x100 ;  /* 0x0000010000037836 */ /* 0x000fe20000000000 */
[----:B-1----:R-:W1:Y:S02]  /*3370*/  SYNCS.PHASECHK.TRANS64.TRYWAIT P1, [R0+URZ+0xf0], R2 ;  /* 0x0000f002000075a7 */ /* 0x002e6400080211ff */
[----:B-1--4-:R-:W-:Y:S09]  /*3380*/  @!P1 BRA `(.L_x_60) ;  /* 0x00000064007c9947 */ /* 0x012ff20003800000 */
.L_x_159:
[----:B------:R-:W-:Y:S01]  /*3390*/  LEA R4, R10, UR6, 0x4 ;  /* 0x000000060a047c11 */ /* 0x000fe2000f8e20ff */
[----:B------:R-:W-:Y:S01]  /*33a0*/  @UP3 ULEA UR4, UR17, UR6, 0x3 ;  /* 0x0000000611043291 */ /* 0x000fe2000f8e18ff */
[----:B------:R-:W-:Y:S01]  /*33b0*/  PLOP3.LUT P2, PT, PT, PT, PT, 0x80, 0x8 ;  /* 0x000000000008781c */ /* 0x000fe20003f4f070 */
[----:B------:R-:W-:Y:S01]  /*33c0*/  ULEA UR8, UR18, UR6, 0x3 ;  /* 0x0000000612087291 */ /* 0x000fe2000f8e18ff */
[----:B------:R-:W-:Y:S02]  /*33d0*/  PRMT R3, RZ, 0x654, R3 ;  /* 0x00000654ff037816 */ /* 0x000fe40000000003 */
[----:B------:R-:W2:Y:S01]  /*33e0*/  LDS.128 R4, [R4+0x180] ;  /* 0x0001800004047984 */ /* 0x000ea20000000c00 */
[----:B-1----:R-:W-:Y:S02]  /*33f0*/  @P0 SHF.L.U32 R2, R8, 0x1f, RZ ;  /* 0x0000001f08020819 */ /* 0x002fe400000006ff */
[----:B------:R-:W-:Y:S01]  /*3400*/  SHF.L.U32 R0, R11, 0x1f, RZ ;  /* 0x0000001f0b007819 */ /* 0x000fe200000006ff */
[----:B------:R-:W-:Y:S01]  /*3410*/  @!PT LDS RZ, [RZ] ;  /* 0x00000000fffff984 */ /* 0x000fe20000000800 */
[----:B------:R-:W-:Y:S01]  /*3420*/  @!PT LDS RZ, [RZ] ;  /* 0x00000000fffff984 */ /* 0x000fe20000000800 */
[----:B------:R-:W-:Y:S01]  /*3430*/  @!PT LDS RZ, [RZ] ;  /* 0x00000000fffff984 */ /* 0x000fe20000000800 */
[----:B------:R-:W-:Y:S01]  /*3440*/  @!PT LDS RZ, [RZ] ;  /* 0x00000000fffff984 */ /* 0x000fe20000000800 */
[----:B------:R1:W-:Y:S06]  /*3450*/  MEMBAR.ALL.CTA ;  /* 0x0000000000007992 */ /* 0x0003ec0000008000 */
[----:B-1----:R-:W1:Y:S02]  /*3460*/  FENCE.VIEW.ASYNC.S ;  /* 0x00000000000073c6 */ /* 0x002e640000000000 */
[----:B-1----:R1:W-:Y:S01]  /*3470*/  SYNCS.ARRIVE.TRANS64.RED.A1T0 RZ, [R3+URZ], RZ ;  /* 0x000000ff03ff79a7 */ /* 0x0023e200081004ff */
[----:B------:R1:W4:Y:S01]  /*3480*/  @P0 SYNCS.PHASECHK.TRANS64.TRYWAIT P2, [UR4], R2 ;  /* 0x00000002ff0005a7 */ /* 0x0003220008041104 */
[----:B------:R-:W-:Y:S01]  /*3490*/  ULEA.HI UR4, UR18, UR18, URZ, 0x1 ;  /* 0x0000001212047291 */ /* 0x000fe2000f8f08ff */
[----:B--2---:R-:W-:-:S03]  /*34a0*/  LOP3.LUT P1, RZ, R6, 0x1, RZ, 0xc0, !PT ;  /* 0x0000000106ff7812 */ /* 0x004fc6000782c0ff */
[----:B------:R-:W-:Y:S02]  /*34b0*/  USHF.L.U32 UR9, UR4, 0x7, URZ ;  /* 0x0000000704097899 */ /* 0x000fe400080006ff */
[----:B------:R-:W-:Y:S02]  /*34c0*/  ULOP3.LUT UR4, UR4, 0xffe, URZ, 0xc0, !UPT ;  /* 0x00000ffe04047892 */ /* 0x000fe4000f8ec0ff */
[----:B------:R-:W-:Y:S02]  /*34d0*/  ULOP3.LUT UR9, UR9, 0xffffff00, URZ, 0xc0, !UPT ;  /* 0xffffff0009097892 */ /* 0x000fe4000f8ec0ff */
[----:B------:R-:W-:Y:S02]  /*34e0*/  UIADD3 UR4, UPT, UPT, -UR4, UR18, URZ ;  /* 0x0000001204047290 */ /* 0x000fe4000fffe1ff */
[----:B------:R-:W-:Y:S01]  /*34f0*/  UIADD3 UR9, UPT, UPT, UR19, UR9, URZ ;  /* 0x0000000913097290 */ /* 0x000fe2000fffe0ff */
[----:B------:R-:W2:Y:S03]  /*3500*/  SYNCS.PHASECHK.TRANS64.TRYWAIT P0, [UR8+0x130], R0 ;  /* 0x00013000ff0075a7 */ /* 0x000ea60008001108 */
[----:B------:R-:W-:Y:S01]  /*3510*/  ULEA UR9, UR4, UR9, 0x14 ;  /* 0x0000000904097291 */ /* 0x000fe2000f8ea0ff */
[----:B-12-4-:R-:W-:Y:S11]  /*3520*/  @!P0 BRA `(.L_x_61) ;  /* 0x0000006400288947 */ /* 0x016ff60003800000 */
.L_x_161:
[----:B------:R-:W-:Y:S01]  /*3530*/  IADD3 R10, PT, PT, R10, 0x1, RZ ;  /* 0x000000010a0a7810 */ /* 0x000fe20007ffe0ff */
[----:B------:R-:W-:Y:S06]  /*3540*/  BRA.U !UP3, `(.L_x_62) ;  /* 0x000000010b987547 */ /* 0x000fec000b800000 */
[----:B------:R-:W-:Y:S01]  /*3550*/  UPLOP3.LUT UP4, UPT, UPT, UPT, UPT, 0x40, 0x4 ;  /* 0x000000000004789c */ /* 0x000fe20003f8e870 */
[----:B------:R-:W-:Y:S01]  /*3560*/  UMOV UR16, UR10 ;  /* 0x0000000a00107c82 */ /* 0x000fe20008000000 */
[----:B------:R-:W-:Y:S01]  /*3570*/  UMOV UR15, UR5 ;  /* 0x00000005000f7c82 */ /* 0x000fe20008000000 */
[----:B------:R-:W-:-:S08]  /*3580*/  UMOV UR14, UR17 ;  /* 0x00000011000e7c82 */ /* 0x000fd00008000000 */
.L_x_65:
[----:B------:R-:W-:Y:S02]  /*3590*/  UIADD3 UR16, UPT, UPT, UR16, 0x1, URZ ;  /* 0x0000000110107890 */ /* 0x000fe4000fffe0ff */
[----:B--2---:R-:W-:Y:S02]  /*35a0*/  ULEA UR7, UR14, UR6, 0x3 ;  /* 0x000000060e077291 */ /* 0x004fe4000f8e18ff */
[----:B------:R-:W-:Y:S01]  /*35b0*/  UISETP.NE.AND UP0, UPT, UR16, URZ, UPT ;  /* 0x000000ff1000728c */ /* 0x000fe2000bf05270 */
[----:B----4-:R-:W-:Y:S10]  /*35c0*/  @P2 BRA `(.L_x_63) ;  /* 0x00000000000c2947 */ /* 0x010ff40003800000 */
[----:B-1----:R-:W-:Y:S04]  /*35d0*/  SHF.L.U32 R2, R8, 0x1f, RZ ;  /* 0x0000001f08027819 */ /* 0x002fe800000006ff */
[----:B------:R-:W1:Y:S02]  /*35e0*/  SYNCS.PHASECHK.TRANS64.TRYWAIT P0, [UR7], R2 ;  /* 0x00000002ff0075a7 */ /* 0x000e640008001107 */
[----:B-1----:R-:W-:Y:S05]  /*35f0*/  @!P0 BRA `(.L_x_64) ;  /* 0x00000064000c8947 */ /* 0x002fea0003800000 */
.L_x_63:
[----:B------:R-:W-:Y:S01]  /*3600*/  UISETP.NE.AND UP1, UPT, UR15, 0x1, UPT ;  /* 0x000000010f00788c */ /* 0x000fe2000bf25270 */
[----:B------:R-:W-:Y:S01]  /*3610*/  PLOP3.LUT P2, PT, PT, PT, PT, 0x80, 0x8 ;  /* 0x000000000008781c */ /* 0x000fe20003f4f070 */
[----:B------:R-:W-:Y:S02]  /*3620*/  UIADD3 UR17, UPT, UPT, UR14, 0x1, URZ ;  /* 0x000000010e117890 */ /* 0x000fe4000fffe0ff */
[----:B------:R-:W-:Y:S02]  /*3630*/  ULEA UR24, UR14, UR12, 0xa ;  /* 0x0000000c0e187291 */ /* 0x000fe4000f8e50ff */
[----:B------:R-:W-:Y:S01]  /*3640*/  UISETP.NE.AND UP2, UPT, UR17, 0xa, UPT ;  /* 0x0000000a1100788c */ /* 0x000fe2000bf45270 */
[----:B------:R-:W-:Y:S01]  /*3650*/  PLOP3.LUT P0, PT, PT, PT, UP1, 0x80, 0x8 ;  /* 0x000000000008781c */ /* 0x000fe20003f0f018 */
[----:B------:R-:W-:Y:S02]  /*3660*/  ULEA UR26, UR14, UR11, 0x8 ;  /* 0x0000000b0e1a7291 */ /* 0x000fe4000f8e40ff */
[----:B------:R-:W-:Y:S02]  /*3670*/  USEL UR13, URZ, 0x1, UP2 ;  /* 0x00000001ff0d7887 */ /* 0x000fe40009000000 */
[----:B------:R-:W-:Y:S02]  /*3680*/  USEL UR17, UR17, URZ, UP2 ;  /* 0x000000ff11117287 */ /* 0x000fe40009000000 */
[----:B------:R-:W-:Y:S02]  /*3690*/  UIADD3 UR30, UPT, UPT, UR24, 0x2, URZ ;  /* 0x00000002181e7890 */ /* 0x000fe4000fffe0ff */
[----:B------:R-:W-:Y:S01]  /*36a0*/  @UP1 ULEA UR4, UR17, UR6, 0x3 ;  /* 0x0000000611041291 */ /* 0x000fe2000f8e18ff */
[----:B------:R-:W-:Y:S01]  /*36b0*/  LOP3.LUT R8, R8, UR13, RZ, 0x3c, !PT ;  /* 0x0000000d08087c12 */ /* 0x000fe2000f8e3cff */
[----:B------:R-:W-:Y:S02]  /*36c0*/  UIADD3 UR28, UPT, UPT, UR26, 0x2, URZ ;  /* 0x000000021a1c7890 */ /* 0x000fe4000fffe0ff */
[----:B------:R-:W-:Y:S01]  /*36d0*/  UIADD3 UR7, UPT, UPT, UR7, 0x50, URZ ;  /* 0x0000005007077890 */ /* 0x000fe2000fffe0ff */
[----:B-1----:R-:W-:Y:S01]  /*36e0*/  @P0 SHF.L.U32 R0, R8, 0x1f, RZ ;  /* 0x0000001f08000819 */ /* 0x002fe200000006ff */
[----:B------:R-:W-:Y:S01]  /*36f0*/  UMOV UR25, 0x80004020 ;  /* 0x8000402000197882 */ /* 0x000fe20000000000 */
[----:B------:R-:W-:Y:S01]  /*3700*/  UMOV UR27, 0x80004020 ;  /* 0x80004020001b7882 */ /* 0x000fe20000000000 */
[----:B------:R-:W-:Y:S01]  /*3710*/  UMOV UR31, 0x80004020 ;  /* 0x80004020001f7882 */ /* 0x000fe20000000000 */
[----:B------:R2:W4:Y:S01]  /*3720*/  @P0 SYNCS.PHASECHK.TRANS64.TRYWAIT P2, [UR4], R0 ;  /* 0x00000000ff0005a7 */ /* 0x0005220008041104 */
[----:B------:R-:W-:Y:S01]  /*3730*/  UIADD3 UR15, UPT, UPT, UR15, -0x1, URZ ;  /* 0xffffffff0f0f7890 */ /* 0x000fe2000fffe0ff */
[----:B------:R2:W-:Y:S01]  /*3740*/  UTCQMMA gdesc[UR26], gdesc[UR24], tmem[UR9], tmem[UR22], idesc[UR23], UP4 ;  /* 0x00ff16181a0075ea */ /* 0x0005e2000a000309 */
[----:B------:R-:W-:Y:S01]  /*3750*/  UPLOP3.LUT UP4, UPT, UPT, UPT, UPT, 0x80, 0x8 ;  /* 0x000000000008789c */ /* 0x000fe20003f8f070 */
[----:B------:R-:W-:Y:S01]  /*3760*/  UMOV UR29, 0x80004020 ;  /* 0x80004020001d7882 */ /* 0x000fe20000000000 */
[----:B------:R-:W-:Y:S01]  /*3770*/  UMOV UR14, UR17 ;  /* 0x00000011000e7c82 */ /* 0x000fe20008000000 */
[----:B------:R2:W-:Y:S01]  /*3780*/  UTCQMMA gdesc[UR28], gdesc[UR30], tmem[UR9], tmem[UR20], idesc[UR21], UPT ;  /* 0x00ff141e1c0075ea */ /* 0x0005e2000b800309 */
[----:B------:R2:W-:Y:S01]  /*3790*/  UTCBAR [UR7], URZ ;  /* 0x000000ff070073e9 */ /* 0x0005e200080000ff */
[----:B------:R-:W-:Y:S06]  /*37a0*/  BRA.U UP0, `(.L_x_65) ;  /* 0xfffffffd00787547 */ /* 0x000fec000b83ffff */
.L_x_62:
[----:B------:R-:W-:Y:S01]  /*37b0*/  UIADD3 UR18, UPT, UPT, UR18, 0x1, URZ ;  /* 0x0000000112127890 */ /* 0x000fe2000fffe0ff */
[C---:B------:R-:W-:Y:S01]  /*37c0*/  ISETP.NE.AND P0, PT, R10.reuse, 0x2, PT ;  /* 0x000000020a00780c */ /* 0x040fe20003f05270 */
[----:B------:R-:W-:Y:S02]  /*37d0*/  UIADD3 UR8, UPT, UPT, UR8, 0x110, URZ ;  /* 0x0000011008087890 */ /* 0x000fe4000fffe0ff */
[----:B------:R-:W-:Y:S01]  /*37e0*/  UISETP.NE.AND UP0, UPT, UR18, 0x4, UPT ;  /* 0x000000041200788c */ /* 0x000fe2000bf05270 */
[----:B-12---:R-:W-:Y:S02]  /*37f0*/  SEL R0, RZ, 0x1, P0 ;  /* 0x00000001ff007807 */ /* 0x006fe40000000000 */
[----:B------:R-:W-:Y:S01]  /*3800*/  SEL R10, R10, RZ, P0 ;  /* 0x000000ff0a0a7207 */ /* 0x000fe20000000000 */
[----:B------:R-:W-:Y:S01]  /*3810*/  USEL UR4, URZ, 0x1, UP0 ;  /* 0x00000001ff047887 */ /* 0x000fe20008000000 */
[----:B------:R-:W-:Y:S01]  /*3820*/  LOP3.LUT R9, R9, R0, RZ, 0x3c, !PT ;  /* 0x0000000009097212 */ /* 0x000fe200078e3cff */
[----:B------:R-:W-:Y:S01]  /*3830*/  USEL UR18, UR18, URZ, UP0 ;  /* 0x000000ff12127287 */ /* 0x000fe20008000000 */
[----:B------:R1:W-:Y:S03]  /*3840*/  UTCBAR [UR8], URZ ;  /* 0x000000ff080073e9 */ /* 0x0003e600080000ff */
[----:B------:R-:W-:Y:S01]  /*3850*/  LOP3.LUT R11, R11, UR4, RZ, 0x3c, !PT ;  /* 0x000000040b0b7c12 */ /* 0x000fe2000f8e3cff */
[----:B------:R-:W-:Y:S07]  /*3860*/  @P1 BRA `(.L_x_66) ;  /* 0xfffffff800b01947 */ /* 0x000fee000383ffff */
[----:B------:R-:W2:Y:S01]  /*3870*/  S2UR UR4, SR_CgaCtaId ;  /* 0x00000000000479c3 */ /* 0x000ea20000008800 */
[----:B------:R-:W-:Y:S01]  /*3880*/  ELECT P0, URZ, PT ;  /* 0x0000000000ff782f */ /* 0x000fe20003800000 */
[----:B------:R-:W-:Y:S01]  /*3890*/  IMAD.MOV.U32 R0, RZ, RZ, 0x1 ;  /* 0x00000001ff007424 */ /* 0x000fe200078e00ff */
[----:B------:R-:W-:Y:S01]  /*38a0*/  UIADD3 UR6, UPT, UPT, UR6, 0x130, URZ ;  /* 0x0000013006067890 */ /* 0x000fe2000fffe0ff */
[----:B------:R-:W-:Y:S01]  /*38b0*/  SHF.L.U32 R2, R11, 0x1f, RZ ;  /* 0x0000001f0b027819 */ /* 0x000fe200000006ff */
[----:B------:R-:W-:-:S03]  /*38c0*/  UMOV UR5, 0x40 ;  /* 0x0000004000057882 */ /* 0x000fc60000000000 */
[----:B------:R-:W-:Y:S01]  /*38d0*/  UVIRTCOUNT.DEALLOC.SMPOOL 0x80 ;  /* 0x000000800000784c */ /* 0x000fe20000000000 */
[----:B--2---:R-:W-:Y:S02]  /*38e0*/  ULEA UR4, UR4, UR5, 0x18 ;  /* 0x0000000504047291 */ /* 0x004fe4000f8ec0ff */
[----:B------:R-:W-:-:S07]  /*38f0*/  ULEA UR5, UR18, UR6, 0x3 ;  /* 0x0000000612057291 */ /* 0x000fce000f8e18ff */
[----:B------:R2:W-:Y:S02]  /*3900*/  @P0 STS.U8 [UR4+0x1c], R0 ;  /* 0x00001c00ff000988 */ /* 0x0005e40008000004 */
[----:B------:R-:W3:Y:S02]  /*3910*/  SYNCS.PHASECHK.TRANS64.TRYWAIT P0, [UR5], R2 ;  /* 0x00000002ff0075a7 */ /* 0x000ee40008001105 */
[----:B--23--:R-:W-:Y:S05]  /*3920*/  @!P0 BRA `(.L_x_67) ;  /* 0x0000006000588947 */ /* 0x00cfea0003800000 */
.L_x_164:
[----:B------:R-:W-:-:S04]  /*3930*/  UIADD3 UR7, UPT, UPT, UR18, 0x1, URZ ;  /* 0x0000000112077890 */ /* 0x000fc8000fffe0ff */
[----:B------:R-:W-:-:S04]  /*3940*/  UISETP.NE.AND UP0, UPT, UR7, 0x4, UPT ;  /* 0x000000040700788c */ /* 0x000fc8000bf05270 */
[----:B-1----:R-:W-:Y:S02]  /*3950*/  USEL UR8, URZ, 0x1, UP0 ;  /* 0x00000001ff087887 */ /* 0x002fe40008000000 */
[----:B------:R-:W-:-:S04]  /*3960*/  USEL UR7, UR7, URZ, UP0 ;  /* 0x000000ff07077287 */ /* 0x000fc80008000000 */
[----:B------:R-:W-:Y:S01]  /*3970*/  ULEA UR5, UR7, UR6, 0x3 ;  /* 0x0000000607057291 */ /* 0x000fe2000f8e18ff */
[----:B--2---:R-:W-:-:S04]  /*3980*/  LOP3.LUT R2, R11, UR8, RZ, 0x3c, !PT ;  /* 0x000000080b027c12 */ /* 0x004fc8000f8e3cff */
[----:B------:R-:W-:-:S04]  /*3990*/  SHF.L.U32 R3, R2, 0x1f, RZ ;  /* 0x0000001f02037819 */ /* 0x000fc800000006ff */
[----:B------:R-:W1:Y:S02]  /*39a0*/  SYNCS.PHASECHK.TRANS64.TRYWAIT P0, [UR5], R3 ;  /* 0x00000003ff0075a7 */ /* 0x000e640008001105 */
[----:B-1----:R-:W-:Y:S05]  /*39b0*/  @!P0 BRA `(.L_x_68) ;  /* 0x00000060004c8947 */ /* 0x002fea0003800000 */
.L_x_166:
        /* <DEDUP_REMOVED lines=9> */
.L_x_168:
[----:B------:R-:W-:-:S04]  /*3a50*/  UIADD3 UR7, UPT, UPT, UR7, 0x1, URZ ;  /* 0x0000000107077890 */ /* 0x000fc8000fffe0ff */
[----:B------:R-:W-:-:S04]  /*3a60*/  UISETP.NE.AND UP0, UPT, UR7, 0x4, UPT ;  /* 0x000000040700788c */ /* 0x000fc8000bf05270 */
[----:B------:R-:W-:Y:S02]  /*3a70*/  USEL UR5, URZ, 0x1, UP0 ;  /* 0x00000001ff057887 */ /* 0x000fe40008000000 */
[----:B------:R-:W-:-:S04]  /*3a80*/  USEL UR7, UR7, URZ, UP0 ;  /* 0x000000ff07077287 */ /* 0x000fc80008000000 */
[----:B------:R-:W-:Y:S01]  /*3a90*/  ULEA UR7, UR7, UR6, 0x3 ;  /* 0x0000000607077291 */ /* 0x000fe2000f8e18ff */
[----:B------:R-:W-:-:S04]  /*3aa0*/  LOP3.LUT R2, R2, UR5, RZ, 0x3c, !PT ;  /* 0x0000000502027c12 */ /* 0x000fc8000f8e3cff */
[----:B------:R-:W-:-:S04]  /*3ab0*/  SHF.L.U32 R2, R2, 0x1f, RZ ;  /* 0x0000001f02027819 */ /* 0x000fc800000006ff */
[----:B------:R-:W2:Y:S02]  /*3ac0*/  SYNCS.PHASECHK.TRANS64.TRYWAIT P0, [UR7], R2 ;  /* 0x00000002ff0075a7 */ /* 0x000ea40008001107 */
[----:B--2---:R-:W-:Y:S05]  /*3ad0*/  @!P0 BRA `(.L_x_70) ;  /* 0x0000006000348947 */ /* 0x004fea0003800000 */
.L_x_170:
[----:B------:R-:W-:Y:S01]  /*3ae0*/  NOP ;  /* 0x0000000000007918 */ /* 0x000fe20000000000 */
[----:B-1----:R-:W1:Y:S01]  /*3af0*/  LDS R0, [UR4+0x14] ;  /* 0x00001404ff007984 */ /* 0x002e620008000800 */
[----:B------:R-:W-:Y:S01]  /*3b00*/  ULOP3.LUT UR6, UR19, 0xffff, URZ, 0xc0, !UPT ;  /* 0x0000ffff13067892 */ /* 0x000fe2000f8ec0ff */
[----:B------:R-:W-:Y:S01]  /*3b10*/  UMOV UR8, 0xffff ;  /* 0x0000ffff00087882 */ /* 0x000fe20000000000 */
[----:B------:R-:W-:Y:S02]  /*3b20*/  UMOV UR5, 0x1 ;  /* 0x0000000100057882 */ /* 0x000fe40000000000 */
[----:B------:R-:W-:-:S04]  /*3b30*/  USHF.R.U32.HI UR6, URZ, 0x5, UR6 ;  /* 0x00000005ff067899 */ /* 0x000fc80008011606 */
[----:B------:R-:W-:Y:S02]  /*3b40*/  USHF.L.U32 UR8, UR8, UR6, URZ ;  /* 0x0000000608087299 */ /* 0x000fe400080006ff */
[----:B------:R-:W-:-:S04]  /*3b50*/  USHF.L.U32 UR5, UR5, UR6, URZ ;  /* 0x0000000605057299 */ /* 0x000fc800080006ff */
[----:B-1----:R-:W-:-:S04]  /*3b60*/  LOP3.LUT R0, R0, UR8, RZ, 0xc0, !PT ;  /* 0x0000000800007c12 */ /* 0x002fc8000f8ec0ff */
[----:B------:R-:W-:-:S13]  /*3b70*/  ISETP.NE.AND P0, PT, R0, UR8, PT ;  /* 0x0000000800007c0c */ /* 0x000fda000bf05270 */
[----:B------:R-:W-:Y:S05]  /*3b80*/  @P0 BRA `(.L_x_71) ;  /* 0x0000000000580947 */ /* 0x000fea0003800000 */
[----:B------:R-:W1:Y:S02]  /*3b90*/  LDS R0, [UR4+0x18] ;  /* 0x00001804ff007984 */ /* 0x000e640008000800 */
[----:B-1----:R-:W-:-:S04]  /*3ba0*/  LOP3.LUT R0, R0, UR5, RZ, 0xc0, !PT ;  /* 0x0000000500007c12 */ /* 0x002fc8000f8ec0ff */
[----:B------:R-:W-:-:S13]  /*3bb0*/  ISETP.NE.AND P0, PT, R0, UR5, PT ;  /* 0x0000000500007c0c */ /* 0x000fda000bf05270 */
[----:B------:R-:W-:Y:S05]  /*3bc0*/  @P0 BRA `(.L_x_72) ;  /* 0x00000000003c0947 */ /* 0x000fea0003800000 */
[----:B------:R-:W1:Y:S01]  /*3bd0*/  S2R R2, SR_LANEID ;  /* 0x0000000000027919 */ /* 0x000e620000000000 */
[----:B------:R-:W-:Y:S01]  /*3be0*/  ULOP3.LUT UR8, URZ, UR8, URZ, 0x33, !UPT ;  /* 0x00000008ff087292 */ /* 0x000fe2000f8e33ff */
[----:B------:R-:W-:Y:S02]  /*3bf0*/  VOTEU.ANY UR7, UPT, PT ;  /* 0x0000000000077886 */ /* 0x000fe400038e0100 */
[----:B------:R-:W-:-:S03]  /*3c00*/  UFLO.U32 UR7, UR7 ;  /* 0x00000007000772bd */ /* 0x000fc600080e0000 */
[----:B------:R-:W-:-:S04]  /*3c10*/  IMAD.U32 R0, RZ, RZ, UR8 ;  /* 0x00000008ff007e24 */ /* 0x000fc8000f8e00ff */
[----:B------:R2:W3:Y:S02]  /*3c20*/  REDUX UR6, R0 ;  /* 0x00000000000673c4 */ /* 0x0004e40000000000 */
[----:B------:R1:W-:Y:S02]  /*3c30*/  UTCATOMSWS.AND URZ, UR8 ;  /* 0x0000000800ff79e3 */ /* 0x0003e40008000000 */
[----:B-1----:R-:W-:Y:S02]  /*3c40*/  ISETP.EQ.U32.AND P0, PT, R2, UR7, PT ;  /* 0x0000000702007c0c */ /* 0x002fe4000bf02070 */
[----:B--2---:R-:W-:Y:S02]  /*3c50*/  LOP3.LUT R0, RZ, UR5, RZ, 0x33, !PT ;  /* 0x00000005ff007c12 */ /* 0x004fe4000f8e33ff */
[----:B---3--:R-:W-:Y:S02]  /*3c60*/  MOV R2, UR6 ;  /* 0x0000000600027c02 */ /* 0x008fe40008000f00 */
[----:B------:R-:W1:Y:S07]  /*3c70*/  REDUX UR5, R0 ;  /* 0x00000000000573c4 */ /* 0x000e6e0000000000 */
[----:B------:R2:W-:Y:S01]  /*3c80*/  @P0 ATOMS.AND RZ, [UR4+0x14], R2 ;  /* 0x00001402ffff098c */ /* 0x0005e2000a800004 */
[----:B-1----:R-:W-:-:S05]  /*3c90*/  IMAD.U32 R0, RZ, RZ, UR5 ;  /* 0x00000005ff007e24 */ /* 0x002fca000f8e00ff */
[----:B------:R2:W-:Y:S01]  /*3ca0*/  @P0 ATOMS.AND RZ, [UR4+0x18], R0 ;  /* 0x00001800ffff098c */ /* 0x0005e2000a800004 */
[----:B------:R-:W-:Y:S05]  /*3cb0*/  BRA `(.L_x_73) ;  /* 0x0000000000147947 */ /* 0x000fea0003800000 */
.L_x_72:
[----:B------:R-:W-:Y:S02]  /*3cc0*/  MOV R2, 0x3ce0 ;  /* 0x00003ce000027802 */ /* 0x000fe40000000f00 */
[----:B----45:R-:W-:Y:S05]  /*3cd0*/  CALL.REL.NOINC `($__internal_0_$__cuda_sm10x_tcgen05_guardrail_trap_col_being_dealloced_not_returned_by_alloc) ;  /* 0x0000006400187944 */ /* 0x030fea0003c00000 */
[----:B------:R-:W-:Y:S05]  /*3ce0*/  BRA `(.L_x_73) ;  /* 0x0000000000087947 */ /* 0x000fea0003800000 */
.L_x_71:
[----:B------:R-:W-:Y:S02]  /*3cf0*/  MOV R2, 0x3d10 ;  /* 0x00003d1000027802 */ /* 0x000fe40000000f00 */
[----:B----45:R-:W-:Y:S05]  /*3d00*/  CALL.REL.NOINC `($__internal_2_$__cuda_sm10x_tcgen05_guardrail_trap_unallocated_columns_being_dealloced) ;  /* 0x0000006400247944 */ /* 0x030fea0003c00000 */
.L_x_73:
[----:B------:R-:W-:Y:S01]  /*3d10*/  NOP ;  /* 0x0000000000007918 */ /* 0x000fe20000000000 */
[----:B------:R-:W-:Y:S05]  /*3d20*/  EXIT ;  /* 0x000000000000794d */ /* 0x000fea0003800000 */
.L_x_55:
[----:B------:R-:W-:-:S09]  /*3d30*/  UISETP.NE.OR UP2, UPT, UR8, 0x3, !UP2 ;  /* 0x000000030800788c */ /* 0x000fd2000d745670 */
[----:B------:R-:W-:Y:S05]  /*3d40*/  BRA.U UP2, `(.L_x_74) ;  /* 0x0000001102087547 */ /* 0x000fea000b800000 */
[----:B------:R-:W1:Y:S01]  /*3d50*/  LDC R0, c[0x0][0xb30] ;  /* 0x0002cc00ff007b82 */ /* 0x000e620000000800 */
[----:B------:R-:W2:Y:S01]  /*3d60*/  LDCU.64 UR8, c[0x0][0x888] ;  /* 0x00011100ff0877ac */ /* 0x000ea20008000a00 */
[----:B------:R-:W-:Y:S02]  /*3d70*/  HFMA2 R27, -RZ, RZ, 0, 0 ;  /* 0x00000000ff1b7431 */ /* 0x000fe400000001ff */
[----:B------:R-:W-:Y:S01]  /*3d80*/  IMAD.MOV.U32 R29, RZ, RZ, 0x1 ;  /* 0x00000001ff1d7424 */ /* 0x000fe200078e00ff */
[----:B------:R-:W-:Y:S01]  /*3d90*/  MOV R25, 0x1000 ;  /* 0x0000100000197802 */ /* 0x000fe20000000f00 */
[----:B------:R-:W4:Y:S01]  /*3da0*/  LDCU.64 UR4, c[0x0][0x890] ;  /* 0x00011200ff0477ac */ /* 0x000f220008000a00 */
[----:B------:R-:W-:Y:S01]  /*3db0*/  IMAD.MOV.U32 R28, RZ, RZ, RZ ;  /* 0x000000ffff1c7224 */ /* 0x000fe200078e00ff */
[----:B------:R-:W3:Y:S01]  /*3dc0*/  LDC R24, c[0x0][0x370] ;  /* 0x0000dc00ff187b82 */ /* 0x000ee20000000800 */
[----:B------:R-:W-:Y:S01]  /*3dd0*/  UMOV UR7, 0x400 ;  /* 0x0000040000077882 */ /* 0x000fe20000000000 */
[----:B------:R-:W-:-:S02]  /*3de0*/  UPLOP3.LUT UP1, UPT, UPT, UPT, UPT, 0x40, 0x4 ;  /* 0x000000000004789c */ /* 0x000fc40003f2e870 */
[----:B------:R-:W-:-:S04]  /*3df0*/  ULEA UR7, UR37, UR7, 0x18 ;  /* 0x0000000725077291 */ /* 0x000fc8000f8ec0ff */
[----:B------:R-:W3:Y:S01]  /*3e00*/  LDC R3, c[0x0][0xb0c] ;  /* 0x0002c300ff037b82 */ /* 0x000ee20000000800 */
[----:B------:R-:W-:Y:S02]  /*3e10*/  UIADD3 UR13, UPT, UPT, UR7, 0xb8, URZ ;  /* 0x000000b8070d7890 */ /* 0x000fe4000fffe0ff */
[----:B--2---:R-:W-:Y:S02]  /*3e20*/  UISETP.NE.U32.AND UP2, UPT, UR8, URZ, UPT ;  /* 0x000000ff0800728c */ /* 0x004fe4000bf45070 */
[----:B------:R-:W-:Y:S02]  /*3e30*/  UIADD3 UR33, UPT, UPT, UR7, 0xa0, URZ ;  /* 0x000000a007217890 */ /* 0x000fe4000fffe0ff */
[----:B----4-:R-:W-:Y:S01]  /*3e40*/  UISETP.NE.U32.AND UP3, UPT, UR4, URZ, UPT ;  /* 0x000000ff0400728c */ /* 0x010fe2000bf65070 */
[----:B------:R-:W2:Y:S01]  /*3e50*/  LDC R18, c[0x0][0xb20] ;  /* 0x0002c800ff127b82 */ /* 0x000ea20000000800 */
[----:B-1----:R-:W-:Y:S01]  /*3e60*/  ISETP.NE.AND P1, PT, R0, 0x1, PT ;  /* 0x000000010000780c */ /* 0x002fe20003f25270 */
[----:B------:R-:W-:-:S02]  /*3e70*/  UISETP.NE.AND.EX UP2, UPT, UR9, URZ, UPT, UP2 ;  /* 0x000000ff0900728c */ /* 0x000fc4000bf45320 */
[----:B------:R-:W-:Y:S02]  /*3e80*/  UIADD3 UR25, UPT, UPT, UR7, 0xa8, URZ ;  /* 0x000000a807197890 */ /* 0x000fe4000fffe0ff */
[----:B------:R-:W-:Y:S02]  /*3e90*/  UIADD3 UR17, UPT, UPT, UR7, 0xb0, URZ ;  /* 0x000000b007117890 */ /* 0x000fe4000fffe0ff */
[----:B------:R-:W1:Y:S01]  /*3ea0*/  LDC.64 R30, c[0x0][0x348] ;  /* 0x0000d200ff1e7b82 */ /* 0x000e620000000a00 */
[----:B------:R-:W-:Y:S02]  /*3eb0*/  UPRMT UR13, UR37, 0x654, UR13 ;  /* 0x00000654250d7896 */ /* 0x000fe4000800000d */
[----:B------:R-:W-:-:S05]  /*3ec0*/  UISETP.NE.AND.EX UP3, UPT, UR5, URZ, UPT, UP3 ;  /* 0x000000ff0500728c */ /* 0x000fca000bf65330 */
[----:B------:R-:W4:Y:S08]  /*3ed0*/  LDC.64 R16, c[0x0][0xb10] ;  /* 0x0002c400ff107b82 */ /* 0x000f300000000a00 */
[----:B------:R-:W1:Y:S08]  /*3ee0*/  LDC.64 R6, c[0x0][0xb18] ;  /* 0x0002c600ff067b82 */ /* 0x000e700000000a00 */
[----:B------:R-:W1:Y:S08]  /*3ef0*/  LDC.64 R4, c[0x0][0xb28] ;  /* 0x0002ca00ff047b82 */ /* 0x000e700000000a00 */
[----:B--23--:R-:W1:Y:S02]  /*3f00*/  LDC R19, c[0x0][0x374] ;  /* 0x0000dd00ff137b82 */ /* 0x00ce640000000800 */
.L_x_85:
[C---:B------:R-:W-:Y:S02]  /*3f10*/  LEA R0, R28.reuse, UR7, 0x3 ;  /* 0x000000071c007c11 */ /* 0x040fe4000f8e18ff */
[----:B------:R-:W-:Y:S02]  /*3f20*/  SHF.L.U32 R2, R27, 0x1f, RZ ;  /* 0x0000001f1b027819 */ /* 0x000fe400000006ff */
[----:B------:R-:W-:Y:S02]  /*3f30*/  LEA R20, R28, UR7, 0x4 ;  /* 0x000000071c147c11 */ /* 0x000fe4000f8e20ff */
[----:B--2---:R-:W2:Y:S02]  /*3f40*/  SYNCS.PHASECHK.TRANS64.TRYWAIT P0, [R0+URZ+0xf0], R2 ;  /* 0x0000f002000075a7 */ /* 0x004ea400080011ff */
[----:B--2---:R-:W-:Y:S05]  /*3f50*/  @!P0 BRA `(.L_x_75) ;  /* 0x0000005c002c8947 */ /* 0x004fea0003800000 */
.L_x_171:
[----:B------:R-:W-:Y:S01]  /*3f60*/  ISETP.GE.AND P0, PT, R40, 0x1, PT ;  /* 0x000000012800780c */ /* 0x000fe20003f06270 */
[----:B------:R-:W3:Y:S01]  /*3f70*/  LDS.128 R20, [R20+0x180] ;  /* 0x0001800014147984 */ /* 0x000ee20000000c00 */
[----:B--2---:R-:W-:Y:S01]  /*3f80*/  VIADD R0, R0, 0x100 ;  /* 0x0000010000007836 */ /* 0x004fe20000000000 */
[----:B------:R-:W-:Y:S01]  /*3f90*/  @!PT LDS RZ, [RZ] ;  /* 0x00000000fffff984 */ /* 0x000fe20000000800 */
[----:B------:R-:W-:Y:S01]  /*3fa0*/  @!PT LDS RZ, [RZ] ;  /* 0x00000000fffff984 */ /* 0x000fe20000000800 */
[----:B------:R-:W-:Y:S01]  /*3fb0*/  @!PT LDS RZ, [RZ] ;  /* 0x00000000fffff984 */ /* 0x000fe20000000800 */
[----:B------:R-:W-:Y:S01]  /*3fc0*/  @!PT LDS RZ, [RZ] ;  /* 0x00000000fffff984 */ /* 0x000fe20000000800 */
[----:B------:R2:W-:Y:S06]  /*3fd0*/  MEMBAR.ALL.CTA ;  /* 0x0000000000007992 */ /* 0x0005ec0000008000 */
[----:B--2---:R-:W2:Y:S01]  /*3fe0*/  FENCE.VIEW.ASYNC.S ;  /* 0x00000000000073c6 */ /* 0x004ea20000000000 */
[----:B------:R-:W-:Y:S04]  /*3ff0*/  PRMT R0, RZ, 0x654, R0 ;  /* 0x00000654ff007816 */ /* 0x000fe80000000000 */
[----:B--2---:R2:W-:Y:S01]  /*4000*/  SYNCS.ARRIVE.TRANS64.RED.A1T0 RZ, [R0+URZ], RZ ;  /* 0x000000ff00ff79a7 */ /* 0x0045e200081004ff */
[----:B---3--:R-:W-:Y:S11]  /*4010*/  LOP3.LUT P3, RZ, R22, 0x1, RZ, 0xc0, !PT ;  /* 0x0000000116ff7812 */ /* 0x008ff6000786c0ff */
[----:B------:R-:W-:Y:S02]  /*4020*/  @!UPT UIADD3 URZ, UPT, UPT, URZ, URZ, URZ ;  /* 0x000000fffffff290 */ /* 0x000fe4000fffe0ff */
[----:B------:R-:W-:Y:S02]  /*4030*/  @P3 MOV R11, R20 ;  /* 0x00000014000b3202 */ /* 0x000fe40000000f00 */
[----:B------:R-:W-:Y:S01]  /*4040*/  @P3 LOP3.LUT R10, R21, 0xffff, RZ, 0xc0, !PT ;  /* 0x0000ffff150a3812 */ /* 0x000fe200078ec0ff */
[----:B--2---:R-:W-:Y:S06]  /*4050*/  @!P0 BRA `(.L_x_76) ;  /* 0x0000000000a48947 */ /* 0x004fec0003800000 */
[-C--:B-1----:R-:W-:Y:S01]  /*4060*/  IMAD.HI.U32 R0, R19, R7.reuse, RZ ;  /* 0x0000000713007227 */ /* 0x082fe200078e00ff */
[----:B------:R-:W-:Y:S02]  /*4070*/  ISETP.NE.AND P0, PT, R6, 0x1, PT ;  /* 0x000000010600780c */ /* 0x000fe40003f05270 */
[----:B------:R-:W-:Y:S01]  /*4080*/  ISETP.NE.AND P2, PT, R40, 0x1, PT ;  /* 0x000000012800780c */ /* 0x000fe20003f45270 */
[----:B----4-:R-:W-:Y:S01]  /*4090*/  IMAD.HI.U32 R9, R24, R16, RZ ;  /* 0x0000001018097227 */ /* 0x010fe200078e00ff */
[----:B------:R-:W-:Y:S02]  /*40a0*/  SHF.R.U32.HI R0, RZ, R18, R0 ;  /* 0x00000012ff007219 */ /* 0x000fe40000011600 */
[----:B------:R-:W-:Y:S01]  /*40b0*/  ISETP.NE.AND P4, PT, R3, 0x1, PT ;  /* 0x000000010300780c */ /* 0x000fe20003f85270 */
[----:B------:R-:W-:Y:S01]  /*40c0*/  IMAD.HI.U32 R13, R10, R7, RZ ;  /* 0x000000070a0d7227 */ /* 0x000fe200078e00ff */
[----:B------:R-:W-:Y:S02]  /*40d0*/  SHF.R.U32.HI R9, RZ, R17, R9 ;  /* 0x00000011ff097219 */ /* 0x000fe40000011609 */
[----:B------:R-:W-:Y:S01]  /*40e0*/  SEL R0, R19, R0, !P0 ;  /* 0x0000000013007207 */ /* 0x000fe20004000000 */
[----:B------:R-:W-:Y:S01]  /*40f0*/  IMAD.HI.U32 R12, R11, R16, RZ ;  /* 0x000000100b0c7227 */ /* 0x000fe200078e00ff */
[----:B------:R-:W-:Y:S03]  /*4100*/  SEL R9, R24, R9, !P4 ;  /* 0x0000000918097207 */ /* 0x000fe60006000000 */
[-C--:B------:R-:W-:Y:S01]  /*4110*/  IMAD.HI.U32 R8, R0, R4.reuse, RZ ;  /* 0x0000000400087227 */ /* 0x080fe200078e00ff */
[----:B------:R-:W-:Y:S03]  /*4120*/  SHF.R.U32.HI R12, RZ, R17, R12 ;  /* 0x00000011ff0c7219 */ /* 0x000fe6000001160c */
[----:B------:R-:W-:Y:S01]  /*4130*/  IMAD.HI.U32 R2, R9, R4, RZ ;  /* 0x0000000409027227 */ /* 0x000fe200078e00ff */
[-C--:B------:R-:W-:Y:S02]  /*4140*/  @P2 SHF.R.U32.HI R0, RZ, R5.reuse, R8 ;  /* 0x00000005ff002219 */ /* 0x080fe40000011608 */
[----:B------:R-:W-:Y:S02]  /*4150*/  SHF.R.U32.HI R8, RZ, R18, R13 ;  /* 0x00000012ff087219 */ /* 0x000fe4000001160d */
[----:B------:R-:W-:Y:S01]  /*4160*/  @P2 SHF.R.U32.HI R9, RZ, R5, R2 ;  /* 0x00000005ff092219 */ /* 0x000fe20000011602 */
[----:B------:R-:W-:Y:S01]  /*4170*/  IMAD R0, R40, R0, RZ ;  /* 0x0000000028007224 */ /* 0x000fe200078e02ff */
[----:B------:R-:W-:Y:S02]  /*4180*/  SEL R8, R10, R8, !P0 ;  /* 0x000000080a087207 */ /* 0x000fe40004000000 */
[----:B------:R-:W-:Y:S01]  /*4190*/  SEL R2, R11, R12, !P4 ;  /* 0x0000000c0b027207 */ /* 0x000fe20006000000 */
[----:B------:R-:W-:Y:S01]  /*41a0*/  IMAD R12, R40, R9, RZ ;  /* 0x00000009280c7224 */ /* 0x000fe200078e02ff */
[C---:B------:R-:W-:Y:S01]  /*41b0*/  ISETP.GE.AND P0, PT, R8.reuse, R0, PT ;  /* 0x000000000800720c */ /* 0x040fe20003f06270 */
[----:B------:R-:W-:Y:S03]  /*41c0*/  IMAD.HI.U32 R0, R8, R4, RZ ;  /* 0x0000000408007227 */ /* 0x000fe600078e00ff */
[----:B------:R-:W-:Y:S02]  /*41d0*/  ISETP.GE.OR P0, PT, R2, R12, P0 ;  /* 0x0000000c0200720c */ /* 0x000fe40000706670 */
[-C--:B------:R-:W-:Y:S04]  /*41e0*/  SHF.R.U32.HI R0, RZ, R5.reuse, R0 ;  /* 0x00000005ff007219 */ /* 0x080fe80000011600 */
[----:B------:R-:W-:Y:S05]  /*41f0*/  SEL R13, R8, R0, !P2 ;  /* 0x00000000080d7207 */ /* 0x000fea0005000000 */
[----:B------:R-:W-:Y:S02]  /*4200*/  IMAD.MOV R12, RZ, RZ, -R13 ;  /* 0x000000ffff0c7224 */ /* 0x000fe400078e0a0d */
[----:B------:R-:W-:Y:S04]  /*4210*/  @!P0 IMAD.HI.U32 R0, R2, R4, RZ ;  /* 0x0000000402008227 */ /* 0x000fe800078e00ff */
[----:B------:R-:W-:Y:S01]  /*4220*/  IMAD R12, R40, R12, R8 ;  /* 0x0000000c280c7224 */ /* 0x000fe200078e0208 */
[----:B------:R-:W-:Y:S04]  /*4230*/  @!P0 SHF.R.U32.HI R0, RZ, R5, R0 ;  /* 0x00000005ff008219 */ /* 0x000fe80000011600 */
[----:B------:R-:W-:Y:S04]  /*4240*/  @!P0 SEL R0, R2, R0, !P2 ;  /* 0x0000000002008207 */ /* 0x000fe80005000000 */
[----:B------:R-:W-:Y:S01]  /*4250*/  @!P0 IADD3 R13, PT, PT, R13, -R0, RZ ;  /* 0x800000000d0d8210 */ /* 0x000fe20007ffe0ff */
[----:B------:R-:W-:Y:S01]  /*4260*/  @!P0 IMAD R0, R9, R12, R0 ;  /* 0x0000000c09008224 */ /* 0x000fe200078e0200 */
[----:B------:R-:W-:Y:S01]  /*4270*/  IADD3 R9, PT, PT, -R8, RZ, RZ ;  /* 0x000000ff08097210 */ /* 0x000fe20007ffe1ff */
[--C-:B------:R-:W-:Y:S02]  /*4280*/  IMAD.MOV R12, RZ, RZ, -R2.reuse ;  /* 0x000000ffff0c7224 */ /* 0x100fe400078e0a02 */
[----:B------:R-:W-:Y:S02]  /*4290*/  @!P0 IMAD R8, R13, R40, R2 ;  /* 0x000000280d088224 */ /* 0x000fe400078e0202 */
[----:B------:R-:W-:Y:S02]  /*42a0*/  @!P0 IMAD.MOV.U32 R2, RZ, RZ, R0 ;  /* 0x000000ffff028224 */ /* 0x000fe400078e0000 */
[----:B------:R-:W-:Y:S02]  /*42b0*/  IMAD R11, R3, R12, R11 ;  /* 0x0000000c030b7224 */ /* 0x000fe400078e020b */
[----:B------:R-:W-:Y:S02]  /*42c0*/  IMAD R10, R6, R9, R10 ;  /* 0x00000009060a7224 */ /* 0x000fe400078e020a */
[----:B------:R-:W-:Y:S02]  /*42d0*/  IMAD R11, R2, R3, R11 ;  /* 0x00000003020b7224 */ /* 0x000fe400078e020b */
[----:B------:R-:W-:Y:S02]  /*42e0*/  IMAD R10, R8, R6, R10 ;  /* 0x00000006080a7224 */ /* 0x000fe400078e020a */
.L_x_76:
[----:B------:R-:W-:Y:S05]  /*42f0*/  BRA.U UP1, `(.L_x_77) ;  /* 0x0000000101107547 */ /* 0x000fea000b800000 */
[----:B------:R-:W-:Y:S04]  /*4300*/  MOV R2, UR6 ;  /* 0x0000000600027c02 */ /* 0x000fe80008000f00 */
[----:B------:R-:W-:Y:S04]  /*4310*/  SHF.L.U32 R2, R2, 0x1f, RZ ;  /* 0x0000001f02027819 */ /* 0x000fe800000006ff */
[----:B------:R-:W2:Y:S02]  /*4320*/  SYNCS.PHASECHK.TRANS64.TRYWAIT P0, [UR7+0xe8], R2 ;  /* 0x0000e802ff0075a7 */ /* 0x000ea40008001107 */
[----:B--2---:R-:W-:Y:S05]  /*4330*/  @!P0 BRA `(.L_x_78) ;  /* 0x0000005800488947 */ /* 0x004fea0003800000 */
.L_x_77:
[----:B------:R-:W-:Y:S02]  /*4340*/  R2UR UR35, R15 ;  /* 0x000000000f2372ca */ /* 0x000fe400000e0000 */
[----:B------:R-:W-:Y:S02]  /*4350*/  R2UR UR34, R14 ;  /* 0x000000000e2272ca */ /* 0x000fe400000e0000 */
[----:B------:R-:W-:Y:S02]  /*4360*/  ISETP.NE.U32.AND P2, PT, RZ, UR4, PT ;  /* 0x00000004ff007c0c */ /* 0x000fe4000bf45070 */
[----:B------:R-:W-:Y:S02]  /*4370*/  SHF.L.U32 R14, R29, 0x1f, RZ ;  /* 0x0000001f1d0e7819 */ /* 0x000fe400000006ff */
[----:B------:R-:W-:Y:S05]  /*4380*/  ISETP.NE.AND.EX P2, PT, RZ, UR5, PT, P2 ;  /* 0x00000005ff007c0c */ /* 0x000fea000bf45320 */
[----:B------:R-:W-:Y:S02]  /*4390*/  USHF.L.U32 UR35, UR35, 0x6, URZ ;  /* 0x0000000623237899 */ /* 0x000fe400080006ff */
[----:B------:R-:W-:Y:S01]  /*43a0*/  USHF.L.U32 UR34, UR34, 0x8, URZ ;  /* 0x0000000822227899 */ /* 0x000fe200080006ff */
[----:B------:R-:W-:Y:S11]  /*43b0*/  BRA.U !UP3, `(.L_x_79) ;  /* 0x000000010b347547 */ /* 0x000ff6000b800000 */
[----:B------:R-:W-:Y:S01]  /*43c0*/  UPLOP3.LUT UP0, UPT, UPT, UPT, UP2, 0x80, 0x8 ;  /* 0x000000000008789c */ /* 0x000fe20003f0f020 */
[----:B--2---:R-:W-:Y:S02]  /*43d0*/  HFMA2 R0, -RZ, RZ, 0, 5.9604644775390625e-08 ;  /* 0x00000001ff007431 */ /* 0x004fe400000001ff */
[----:B------:R-:W-:Y:S03]  /*43e0*/  IMAD.MOV.U32 R96, RZ, RZ, 0x1 ;  /* 0x00000001ff607424 */ /* 0x000fe600078e00ff */
[----:B------:R-:W-:Y:S05]  /*43f0*/  PLOP3.LUT P0, PT, PT, PT, UP0, 0x80, 0x8 ;  /* 0x000000000008781c */ /* 0x000fea0003f0f008 */
[----:B------:R-:W2:Y:S01]  /*4400*/  @UP0 LDCU.64 UR10, c[0x0][0x888] ;  /* 0x00011100ff0a07ac */ /* 0x000ea20008000a00 */
[----:B------:R-:W-:Y:S07]  /*4410*/  @UP0 UIMAD UR8, UR36, UR4, URZ ;  /* 0x00000004240802a4 */ /* 0x000fee000f8e02ff */
[----:B------:R-:W-:Y:S01]  /*4420*/  @!P0 PRMT R96, R0, 0x7610, R96 ;  /* 0x0000761000608816 */ /* 0x000fe20000000060 */
[----:B--2---:R-:W-:Y:S03]  /*4430*/  @UP0 UIMAD.WIDE UR10, UR8, 0x4, UR10 ;  /* 0x00000004080a08a5 */ /* 0x004fe6000f8e020a */
[----:B------:R-:W2:Y:S03]  /*4440*/  @!UP0 LDCU UR8, c[0x0][0x880] ;  /* 0x00011000ff0887ac */ /* 0x000ea60008000800 */
[----:B------:R-:W-:Y:S01]  /*4450*/  IMAD.U32 R8, RZ, RZ, UR10 ;  /* 0x0000000aff087e24 */ /* 0x000fe2000f8e00ff */
[----:B------:R-:W-:Y:S05]  /*4460*/  MOV R9, UR11 ;  /* 0x0000000b00097c02 */ /* 0x000fea0008000f00 */
[----:B-----5:R3:W5:Y:S02]  /*4470*/  @P0 LDG.E R49, desc[UR46][R8.64] ;  /* 0x0000002e08310981 */ /* 0x020764000c1e1900 */
[----:B--23--:R-:W-:Y:S07]  /*4480*/  @!P0 IMAD.U32 R49, RZ, RZ, UR8 ;  /* 0x00000008ff318e24 */ /* 0x00cfee000f8e00ff */
.L_x_79:
[----:B-----5:R-:W-:Y:S01]  /*4490*/  @!P2 FSETP.EQ.AND P0, PT, R49, RZ, PT ;  /* 0x000000ff3100a20b */ /* 0x020fe20003f02000 */
[----:B------:R-:W-:Y:S01]  /*44a0*/  @!UPT UIADD3 URZ, UPT, UPT, URZ, URZ, URZ ;  /* 0x000000fffffff290 */ /* 0x000fe2000fffe0ff */
[----:B------:R-:W-:Y:S11]  /*44b0*/  @!P2 BRA `(.L_x_80) ;  /* 0x000000000014a947 */ /* 0x000ff60003800000 */
[----:B------:R-:W-:Y:S02]  /*44c0*/  LOP3.LUT P2, RZ, R96, 0xff, RZ, 0xc0, !PT ;  /* 0x000000ff60ff7812 */ /* 0x000fe4000784c0ff */
[----:B------:R-:W-:Y:S04]  /*44d0*/  PLOP3.LUT P0, PT, PT, PT, UP0, 0x80, 0x8 ;  /* 0x000000000008781c */ /* 0x000fe80003f0f008 */
[----:B------:R-:W-:Y:S07]  /*44e0*/  PLOP3.LUT P0, PT, P0, PT, PT, 0x8, 0x80 ;  /* 0x000000000080781c */ /* 0x000fee000070e170 */
[----:B------:R-:W-:Y:S11]  /*44f0*/  @P2 FSETP.EQ.AND P0, PT, R49, RZ, PT ;  /* 0x000000ff3100220b */ /* 0x000ff60003f02000 */
[----:B------:R-:W-:Y:S02]  /*4500*/  @!UPT UIADD3 URZ, UPT, UPT, URZ, URZ, URZ ;  /* 0x000000fffffff290 */ /* 0x000fe4000fffe0ff */
.L_x_80:
[----:B------:R-:W3:Y:S01]  /*4510*/  SYNCS.PHASECHK.TRANS64.TRYWAIT P2, [UR7+0xc0], R14 ;  /* 0x0000c00eff0075a7 */ /* 0x000ee20008041107 */
[----:B------:R-:W-:Y:S04]  /*4520*/  ELECT P4, URZ, PT ;  /* 0x0000000000ff782f */ /* 0x000fe80003880000 */
[----:B------:R-:W-:Y:S11]  /*4530*/  PLOP3.LUT P4, PT, P0, P4, PT, 0xf2, 0x2f ;  /* 0x00000000002f781c */ /* 0x000ff60000789e72 */
[----:B------:R-:W-:Y:S02]  /*4540*/  @!UPT UIADD3 URZ, UPT, UPT, URZ, URZ, URZ ;  /* 0x000000fffffff290 */ /* 0x000fe4000fffe0ff */
[----:B-1----:R-:W-:Y:S05]  /*4550*/  @!P4 IADD3 R8, P0, PT, R30, 0x580, RZ ;  /* 0x000005801e08c810 */ /* 0x002fea0007f1e0ff */
[----:B--2---:R-:W-:Y:S01]  /*4560*/  @!P4 IMAD.X R2, RZ, RZ, R31, P0 ;  /* 0x000000ffff02c224 */ /* 0x004fe200000e061f */
[----:B---3--:R-:W-:Y:S07]  /*4570*/  @!P2 BRA `(.L_x_81) ;  /* 0x0000005400d0a947 */ /* 0x008fee0003800000 */
.L_x_174:
[----:B------:R-:W-:Y:S01]  /*4580*/  @!P4 R2UR UR8, R2 ;  /* 0x000000000208c2ca */ /* 0x000fe200000e0000 */
[----:B------:R-:W-:Y:S01]  /*4590*/  VOTEU.ALL UP1, P4 ;  /* 0x0000000000ff7886 */ /* 0x000fe20002020000 */
[----:B------:R-:W-:Y:S01]  /*45a0*/  @!P4 R2UR UR9, R8 ;  /* 0x000000000809c2ca */ /* 0x000fe200000e0000 */
[----:B-1----:R-:W-:Y:S01]  /*45b0*/  @!P4 IMAD.MOV.U32 R0, RZ, RZ, 0x1000 ;  /* 0x00001000ff00c424 */ /* 0x002fe200078e00ff */
[----:B------:R-:W-:Y:S01]  /*45c0*/  UMOV UR10, 0x0 ;  /* 0x00000000000a7882 */ /* 0x000fe20000000000 */
[----:B------:R-:W-:Y:S01]  /*45d0*/  UMOV UR11, 0x10000000 ;  /* 0x10000000000b7882 */ /* 0x000fe20000000000 */
[----:B------:R-:W-:Y:S01]  /*45e0*/  @!UP1 UIADD3 UR32, UPT, UPT, UR7, 0x200, URZ ;  /* 0x0000020007209890 */ /* 0x000fe2000fffe0ff */
[----:B------:R-:W-:Y:S06]  /*45f0*/  VOTEU.ALL UP1, P4 ;  /* 0x0000000000ff7886 */ /* 0x000fec0002020000 */
[----:B------:R-:W-:Y:S01]  /*4600*/  IMAD.U32 R9, RZ, RZ, UR8 ;  /* 0x00000008ff097e24 */ /* 0x000fe2000f8e00ff */
[----:B------:R-:W-:Y:S01]  /*4610*/  UPRMT UR8, UR37, 0x654, UR33 ;  /* 0x0000065425087896 */ /* 0x000fe20008000021 */
[----:B------:R-:W-:Y:S03]  /*4620*/  IMAD.U32 R8, RZ, RZ, UR9 ;  /* 0x00000009ff087e24 */ /* 0x000fe6000f8e00ff */
[----:B------:R-:W-:Y:S02]  /*4630*/  @!P4 R2UR UR15, R9 ;  /* 0x00000000090fc2ca */ /* 0x000fe400000e0000 */
[----:B------:R-:W-:Y:S02]  /*4640*/  @!P4 R2UR UR14, R8 ;  /* 0x00000000080ec2ca */ /* 0x000fe400000e0000 */
[----:B------:R-:W-:Y:S05]  /*4650*/  @!P4 IADD3 R8, P0, PT, R30, 0x580, RZ ;  /* 0x000005801e08c810 */ /* 0x000fea0007f1e0ff */
[----:B------:R-:W-:Y:S06]  /*4660*/  @!P4 IMAD.X R2, RZ, RZ, R31, P0 ;  /* 0x000000ffff02c224 */ /* 0x000fec00000e061f */
[----:B------:R1:W-:Y:S01]  /*4670*/  @!UP1 UTMALDG.3D [UR32], [UR14], desc[UR10] ;  /* 0x00000a200e0095b4 */ /* 0x0003e20008011000 */
[----:B------:R1:W-:Y:S01]  /*4680*/  @!P4 SYNCS.ARRIVE.TRANS64.RED.A0TR RZ, [UR7+0xa0], R0 ;  /* 0x0000a000ffffc9a7 */ /* 0x0003e20008300407 */
[----:B------:R-:W-:Y:S01]  /*4690*/  SYNCS.ARRIVE.TRANS64.RED.A1T0 RZ, [UR8], RZ ;  /* 0x000000ffffff79a7 */ /* 0x000fe20008100408 */
[----:B------:R-:W2:Y:S02]  /*46a0*/  SYNCS.PHASECHK.TRANS64.TRYWAIT P2, [UR7+0xc8], R14 ;  /* 0x0000c80eff0075a7 */ /* 0x000ea40008041107 */
[----:B-12---:R-:W-:Y:S05]  /*46b0*/  @!P2 BRA `(.L_x_82) ;  /* 0x000000540098a947 */ /* 0x006fea0003800000 */
.L_x_176:
[----:B------:R-:W-:Y:S01]  /*46c0*/  @!P4 R2UR UR8, R2 ;  /* 0x000000000208c2ca */ /* 0x000fe200000e0000 */
[----:B------:R-:W-:Y:S01]  /*46d0*/  VOTEU.ALL UP1, P4 ;  /* 0x0000000000ff7886 */ /* 0x000fe20002020000 */
[----:B------:R-:W-:Y:S01]  /*46e0*/  @!P4 R2UR UR9, R8 ;  /* 0x000000000809c2ca */ /* 0x000fe200000e0000 */
[----:B-1----:R-:W-:Y:S01]  /*46f0*/  @!P4 IMAD.MOV.U32 R0, RZ, RZ, 0x1000 ;  /* 0x00001000ff00c424 */ /* 0x002fe200078e00ff */
[----:B------:R-:W-:Y:S01]  /*4700*/  UMOV UR10, 0x0 ;  /* 0x00000000000a7882 */ /* 0x000fe20000000000 */
[----:B------:R-:W-:Y:S01]  /*4710*/  UMOV UR11, 0x10000000 ;  /* 0x10000000000b7882 */ /* 0x000fe20000000000 */
[----:B------:R-:W-:Y:S02]  /*4720*/  @!UP1 UIADD3 UR26, UPT, UPT, UR34, 0x40, URZ ;  /* 0x00000040221a9890 */ /* 0x000fe4000fffe0ff */
[----:B------:R-:W-:Y:S01]  /*4730*/  @!UP1 UIADD3 UR24, UPT, UPT, UR7, 0x1200, URZ ;  /* 0x0000120007189890 */ /* 0x000fe2000fffe0ff */
[----:B------:R-:W-:Y:S01]  /*4740*/  VOTEU.ALL UP1, P4 ;  /* 0x0000000000ff7886 */ /* 0x000fe20002020000 */
[----:B------:R-:W-:Y:S01]  /*4750*/  UMOV UR27, UR35 ;  /* 0x00000023001b7c82 */ /* 0x000fe20008000000 */
[----:B------:R-:W-:Y:S02]  /*4760*/  UMOV UR28, UR36 ;  /* 0x00000024001c7c82 */ /* 0x000fe40008000000 */
        /* <DEDUP_REMOVED lines=12> */
.L_x_178:
[----:B------:R-:W2:Y:S01]  /*4830*/  LDC.64 R12, c[0x0][0xb18] ;  /* 0x0002c600ff0c7b82 */ /* 0x000ea20000000a00 */
[----:B------:R-:W-:Y:S01]  /*4840*/  @!P4 R2UR UR8, R2 ;  /* 0x000000000208c2ca */ /* 0x000fe200000e0000 */
[----:B------:R-:W-:Y:S01]  /*4850*/  VOTEU.ALL UP1, P4 ;  /* 0x0000000000ff7886 */ /* 0x000fe20002020000 */
[----:B------:R-:W-:Y:S01]  /*4860*/  @!P4 R2UR UR9, R8 ;  /* 0x000000000809c2ca */ /* 0x000fe200000e0000 */
[----:B-1----:R-:W-:Y:S01]  /*4870*/  @!P4 IMAD.MOV.U32 R0, RZ, RZ, 0x1000 ;  /* 0x00001000ff00c424 */ /* 0x002fe200078e00ff */
[----:B------:R-:W-:Y:S03]  /*4880*/  UMOV UR10, 0x0 ;  /* 0x00000000000a7882 */ /* 0x000fe60000000000 */
[----:B------:R-:W1:Y:S01]  /*4890*/  @!P1 LDC R2, c[0x0][0xb0c] ;  /* 0x0002c300ff029b82 */ /* 0x000e620000000800 */
[----:B------:R-:W-:Y:S01]  /*48a0*/  @!UP1 UIADD3 UR18, UPT, UPT, UR34, 0x80, URZ ;  /* 0x0000008022129890 */ /* 0x000fe2000fffe0ff */
[----:B------:R-:W-:Y:S01]  /*48b0*/  @P3 SHF.R.U32.HI R26, RZ, 0x10, R21 ;  /* 0x00000010ff1a3819 */ /* 0x000fe20000011615 */
[----:B------:R-:W-:Y:S01]  /*48c0*/  @!UP1 UIADD3 UR16, UPT, UPT, UR7, 0x2200, URZ ;  /* 0x0000220007109890 */ /* 0x000fe2000fffe0ff */
[----:B------:R-:W-:Y:S01]  /*48d0*/  VIADD R28, R28, 0x1 ;  /* 0x000000011c1c7836 */ /* 0x000fe20000000000 */
[----:B------:R-:W-:Y:S01]  /*48e0*/  VOTEU.ALL UP1, P4 ;  /* 0x0000000000ff7886 */ /* 0x000fe20002020000 */
[----:B------:R-:W-:Y:S01]  /*48f0*/  UMOV UR11, 0x10000000 ;  /* 0x10000000000b7882 */ /* 0x000fe20000000000 */
[----:B------:R-:W-:Y:S01]  /*4900*/  UMOV UR19, UR35 ;  /* 0x0000002300137c82 */ /* 0x000fe20008000000 */
[----:B------:R-:W-:Y:S01]  /*4910*/  IMAD.U32 R9, RZ, RZ, UR8 ;  /* 0x00000008ff097e24 */ /* 0x000fe2000f8e00ff */
[----:B------:R-:W-:Y:S01]  /*4920*/  UMOV UR20, UR36 ;  /* 0x0000002400147c82 */ /* 0x000fe20008000000 */
[----:B------:R-:W-:Y:S01]  /*4930*/  IMAD.U32 R8, RZ, RZ, UR9 ;  /* 0x00000009ff087e24 */ /* 0x000fe2000f8e00ff */
[----:B------:R-:W-:Y:S02]  /*4940*/  UPRMT UR8, UR37, 0x654, UR17 ;  /* 0x0000065425087896 */ /* 0x000fe40008000011 */
[----:B------:R-:W-:Y:S02]  /*4950*/  @!P4 R2UR UR15, R9 ;  /* 0x00000000090fc2ca */ /* 0x000fe400000e0000 */
[----:B------:R-:W-:Y:S02]  /*4960*/  @!P4 R2UR UR14, R8 ;  /* 0x00000000080ec2ca */ /* 0x000fe400000e0000 */
[----:B------:R-:W3:Y:S11]  /*4970*/  LDC.64 R8, c[0x0][0xb10] ;  /* 0x0002c400ff087b82 */ /* 0x000ef60000000a00 */
[----:B------:R1:W-:Y:S01]  /*4980*/  @!UP1 UTMALDG.3D [UR16], [UR14], desc[UR10] ;  /* 0x00000a100e0095b4 */ /* 0x0003e20008011000 */
[----:B------:R5:W-:Y:S01]  /*4990*/  @!P4 SYNCS.ARRIVE.TRANS64.RED.A0TR RZ, [UR7+0xb0], R0 ;  /* 0x0000b000ffffc9a7 */ /* 0x000be20008300407 */
[C---:B---3--:R-:W-:Y:S01]  /*49a0*/  @!P1 IMAD.HI.U32 R8, R11.reuse, R8, RZ ;  /* 0x000000080b089227 */ /* 0x048fe200078e00ff */
[----:B--2---:R-:W-:Y:S02]  /*49b0*/  @!P1 ISETP.NE.AND P0, PT, R12, 0x1, PT ;  /* 0x000000010c00980c */ /* 0x004fe40003f05270 */
[----:B-1----:R-:W-:Y:S01]  /*49c0*/  @!P1 ISETP.NE.AND P2, PT, R2, 0x1, PT ;  /* 0x000000010200980c */ /* 0x002fe20003f45270 */
[----:B------:R-:W-:Y:S01]  /*49d0*/  SYNCS.ARRIVE.TRANS64.RED.A1T0 RZ, [UR8], RZ ;  /* 0x000000ffffff79a7 */ /* 0x000fe20008100408 */
[C---:B------:R-:W-:Y:S01]  /*49e0*/  @!P1 IMAD.HI.U32 R13, R10.reuse, R13, RZ ;  /* 0x0000000d0a0d9227 */ /* 0x040fe200078e00ff */
[----:B------:R-:W-:Y:S04]  /*49f0*/  @!P1 SHF.R.U32.HI R8, RZ, R9, R8 ;  /* 0x00000009ff089219 */ /* 0x000fe80000011608 */
[----:B------:R-:W-:Y:S01]  /*4a00*/  @!P1 SEL R8, R11, R8, !P2 ;  /* 0x000000080b089207 */ /* 0x000fe20005000000 */
[----:B------:R-:W1:Y:S01]  /*4a10*/  SYNCS.PHASECHK.TRANS64.TRYWAIT P5, [UR7+0xd8], R14 ;  /* 0x0000d80eff0075a7 */ /* 0x000e6200080a1107 */
[----:B-----5:R-:W2:Y:S02]  /*4a20*/  @!P1 LDC R0, c[0x0][0xb20] ;  /* 0x0002c800ff009b82 */ /* 0x020ea40000000800 */
[----:B--2---:R-:W-:Y:S04]  /*4a30*/  @!P1 SHF.R.U32.HI R0, RZ, R0, R13 ;  /* 0x00000000ff009219 */ /* 0x004fe8000001160d */
[----:B------:R-:W-:Y:S05]  /*4a40*/  @!P1 SEL R9, R10, R0, !P0 ;  /* 0x000000000a099207 */ /* 0x000fea0004000000 */
[----:B------:R-:W-:Y:S02]  /*4a50*/  @!P1 IMAD.IADD R0, R9, 0x1, -R8 ;  /* 0x0000000109009824 */ /* 0x000fe400078e0a08 */
[----:B------:R-:W-:Y:S02]  /*4a60*/  @!P1 IMAD.IADD R8, R8, 0x1, -R9 ;  /* 0x0000000108089824 */ /* 0x000fe400078e0a09 */
[----:B------:R-:W-:Y:S02]  /*4a70*/  @!P1 IMAD R11, R0, R2, R11 ;  /* 0x00000002000b9224 */ /* 0x000fe400078e020b */
[----:B------:R-:W-:Y:S01]  /*4a80*/  @!P1 IMAD R10, R8, R12, R10 ;  /* 0x0000000c080a9224 */ /* 0x000fe200078e020a */
[----:B-1----:R-:W-:Y:S06]  /*4a90*/  @!P5 BRA `(.L_x_84) ;  /* 0x0000005000d0d947 */ /* 0x002fec0003800000 */
.L_x_180:
[----:B------:R-:W-:Y:S01]  /*4aa0*/  @!P4 IADD3 R2, P0, PT, R30, 0x580, RZ ;  /* 0x000005801e02c810 */ /* 0x000fe20007f1e0ff */
[----:B------:R-:W-:Y:S01]  /*4ab0*/  VOTEU.ALL UP1, P4 ;  /* 0x0000000000ff7886 */ /* 0x000fe20002020000 */
[----:B------:R-:W-:Y:S01]  /*4ac0*/  UMOV UR18, 0x0 ;  /* 0x0000000000127882 */ /* 0x000fe20000000000 */
[----:B------:R-:W-:Y:S01]  /*4ad0*/  UMOV UR19, 0x10000000 ;  /* 0x1000000000137882 */ /* 0x000fe20000000000 */
[----:B------:R-:W-:Y:S01]  /*4ae0*/  @!P4 R2UR UR9, R2 ;  /* 0x000000000209c2ca */ /* 0x000fe200000e0000 */
[----:B-1----:R-:W-:Y:S01]  /*4af0*/  @!P4 IMAD.X R0, RZ, RZ, R31, P0 ;  /* 0x000000ffff00c224 */ /* 0x002fe200000e061f */
[----:B------:R-:W-:Y:S01]  /*4b00*/  @!UP1 UIADD3 UR10, UPT, UPT, UR34, 0xc0, URZ ;  /* 0x000000c0220a9890 */ /* 0x000fe2000fffe0ff */
[----:B------:R-:W-:Y:S01]  /*4b10*/  ISETP.NE.AND P0, PT, R28, 0x2, PT ;  /* 0x000000021c00780c */ /* 0x000fe20003f05270 */
[----:B------:R-:W-:Y:S01]  /*4b20*/  UMOV UR11, UR35 ;  /* 0x00000023000b7c82 */ /* 0x000fe20008000000 */
[----:B------:R-:W-:Y:S01]  /*4b30*/  UMOV UR12, UR36 ;  /* 0x00000024000c7c82 */ /* 0x000fe20008000000 */
[----:B------:R-:W-:Y:S01]  /*4b40*/  @!P4 R2UR UR8, R0 ;  /* 0x000000000008c2ca */ /* 0x000fe200000e0000 */
[----:B------:R-:W-:Y:S01]  /*4b50*/  IMAD.IADD R14, R10, 0x1, R94 ;  /* 0x000000010a0e7824 */ /* 0x000fe200078e025e */
[----:B------:R-:W-:Y:S01]  /*4b60*/  @P3 R2UR UR36, R26 ;  /* 0x000000001a2432ca */ /* 0x000fe200000e0000 */
[----:B------:R-:W-:Y:S01]  /*4b70*/  IMAD.IADD R15, R11, 0x1, R95 ;  /* 0x000000010b0f7824 */ /* 0x000fe200078e025f */
[----:B------:R-:W-:Y:S02]  /*4b80*/  SEL R0, RZ, 0x1, P0 ;  /* 0x00000001ff007807 */ /* 0x000fe40000000000 */
[----:B------:R-:W-:Y:S01]  /*4b90*/  LOP3.LUT R29, R29, 0x1, RZ, 0x3c, !PT ;  /* 0x000000011d1d7812 */ /* 0x000fe200078e3cff */
[----:B------:R-:W-:Y:S01]  /*4ba0*/  IMAD.U32 R8, RZ, RZ, UR9 ;  /* 0x00000009ff087e24 */ /* 0x000fe2000f8e00ff */
[----:B------:R-:W-:Y:S01]  /*4bb0*/  @!UP1 UIADD3 UR9, UPT, UPT, UR7, 0xb8, URZ ;  /* 0x000000b807099890 */ /* 0x000fe2000fffe0ff */
[----:B------:R-:W-:Y:S02]  /*4bc0*/  LOP3.LUT R27, R27, R0, RZ, 0x3c, !PT ;  /* 0x000000001b1b7212 */ /* 0x000fe400078e3cff */
[----:B------:R-:W-:Y:S02]  /*4bd0*/  SEL R28, R28, RZ, P0 ;  /* 0x000000ff1c1c7207 */ /* 0x000fe40000000000 */
[----:B------:R-:W-:Y:S01]  /*4be0*/  IMAD.U32 R9, RZ, RZ, UR8 ;  /* 0x00000008ff097e24 */ /* 0x000fe2000f8e00ff */
[----:B------:R-:W-:Y:S01]  /*4bf0*/  @!P4 R2UR UR14, R8 ;  /* 0x00000000080ec2ca */ /* 0x000fe200000e0000 */
[----:B------:R-:W-:Y:S01]  /*4c00*/  @!UP1 UIADD3 UR8, UPT, UPT, UR7, 0x3200, URZ ;  /* 0x0000320007089890 */ /* 0x000fe2000fffe0ff */
[----:B------:R-:W-:Y:S02]  /*4c10*/  VOTEU.ALL UP1, P4 ;  /* 0x0000000000ff7886 */ /* 0x000fe40002020000 */
[----:B------:R-:W-:Y:S11]  /*4c20*/  @!P4 R2UR UR15, R9 ;  /* 0x00000000090fc2ca */ /* 0x000ff600000e0000 */
[----:B------:R-:W-:Y:S02]  /*4c30*/  @!UPT UIADD3 URZ, UPT, UPT, URZ, URZ, URZ ;  /* 0x000000fffffff290 */ /* 0x000fe4000fffe0ff */
[----:B------:R2:W-:Y:S01]  /*4c40*/  @!UP1 UTMALDG.3D [UR8], [UR14], desc[UR18] ;  /* 0x000012080e0095b4 */ /* 0x0005e20008011000 */
[----:B------:R2:W-:Y:S01]  /*4c50*/  @!P4 SYNCS.ARRIVE.TRANS64.RED.A0TR RZ, [UR7+0xb8], R25 ;  /* 0x0000b819ffffc9a7 */ /* 0x0005e20008300407 */
[----:B------:R-:W-:Y:S01]  /*4c60*/  UPLOP3.LUT UP1, UPT, UPT, UPT, UPT, 0x80, 0x8 ;  /* 0x000000000008789c */ /* 0x000fe20003f2f070 */
[----:B------:R-:W-:Y:S01]  /*4c70*/  SYNCS.ARRIVE.TRANS64.RED.A1T0 RZ, [UR13], RZ ;  /* 0x000000ffffff79a7 */ /* 0x000fe2000810040d */
[----:B------:R-:W-:Y:S09]  /*4c80*/  @P3 BRA `(.L_x_85) ;  /* 0xfffffff000a03947 */ /* 0x000ff2000383ffff */
[----:B------:R-:W-:-:S04]  /*4c90*/  SHF.L.U32 R2, R29, 0x1f, RZ ;  /* 0x0000001f1d027819 */ /* 0x000fc800000006ff */
[----:B------:R-:W1:Y:S02]  /*4ca0*/  SYNCS.PHASECHK.TRANS64.TRYWAIT P0, [UR7+0xc0], R2 ;  /* 0x0000c002ff0075a7 */ /* 0x000e640008001107 */
[----:B-1----:R-:W-:Y:S05]  /*4cb0*/  @!P0 BRA `(.L_x_86) ;  /* 0x0000005000608947 */ /* 0x002fea0003800000 */
.L_x_182:
[----:B------:R-:W3:Y:S02]  /*4cc0*/  SYNCS.PHASECHK.TRANS64.TRYWAIT P0, [UR7+0xc8], R2 ;  /* 0x0000c802ff0075a7 */ /* 0x000ee40008001107 */
[----:B---3--:R-:W-:Y:S05]  /*4cd0*/  @!P0 BRA `(.L_x_87) ;  /* 0x0000005000708947 */ /* 0x008fea0003800000 */
.L_x_184:
[----:B------:R-:W3:Y:S02]  /*4ce0*/  SYNCS.PHASECHK.TRANS64.TRYWAIT P0, [UR7+0xd0], R2 ;  /* 0x0000d002ff0075a7 */ /* 0x000ee40008001107 */
[----:B---3--:R-:W-:Y:S05]  /*4cf0*/  @!P0 BRA `(.L_x_88) ;  /* 0x0000005000808947 */ /* 0x008fea0003800000 */
.L_x_186:
[----:B-1----:R-:W-:-:S07]  /*4d00*/  MOV R0, UR7 ;  /* 0x0000000700007c02 */ /* 0x002fce0008000f00 */
.L_x_89:
[----:B-1----:R-:W-:-:S04]  /*4d10*/  SHF.L.U32 R2, R29, 0x1f, RZ ;  /* 0x0000001f1d027819 */ /* 0x002fc800000006ff */
[----:B------:R1:W3:Y:S03]  /*4d20*/  SYNCS.PHASECHK.TRANS64.TRYWAIT P0, [R0+URZ+0xd8], R2 ;  /* 0x0000d802000075a7 */ /* 0x0002e600080011ff */
[----:B---3--:R-:W-:Y:S05]  /*4d30*/  @!P0 NANOSLEEP.SYNCS 0x989680 ;  /* 0x009896800000895d */ /* 0x008fea0003900000 */
[----:B------:R-:W3:Y:S02]  /*4d40*/  @!P0 SYNCS.PHASECHK.TRANS64 P0, [R0+URZ+0xd8], R2 ;  /* 0x0000d802000085a7 */ /* 0x000ee400080010ff */
[----:B--23--:R-:W-:Y:S05]  /*4d50*/  @P0 EXIT ;  /* 0x000000000000094d */ /* 0x00cfea0003800000 */
[----:B------:R-:W-:Y:S05]  /*4d60*/  BRA `(.L_x_89) ;  /* 0xfffffffc00e87947 */ /* 0x000fea000383ffff */
.L_x_74:
[----:B------:R-:W-:-:S06]  /*4d70*/  UISETP.GE.AND UP1, UPT, UR8, 0x4, UPT ;  /* 0x000000040800788c */ /* 0x000fcc000bf26270 */
[----:B------:R-:W-:-:S13]  /*4d80*/  PLOP3.LUT P0, PT, PT, PT, UP1, 0x80, 0x8 ;  /* 0x000000000008781c */ /* 0x000fda0003f0f018 */
[----:B------:R-:W-:Y:S05]  /*4d90*/  @!P0 EXIT ;  /* 0x000000000000894d */ /* 0x000fea0003800000 */
[----:B------:R-:W-:Y:S01]  /*4da0*/  BAR.SYNC.DEFER_BLOCKING 0x6, 0xa0 ;  /* 0x0182800000007b1d */ /* 0x000fe20000010000 */
[C---:B------:R-:W-:Y:S01]  /*4db0*/  IMAD.SHL.U32 R3, R108.reuse, 0x40, RZ ;  /* 0x000000406c037824 */ /* 0x040fe200078e00ff */
[C---:B------:R-:W-:Y:S01]  /*4dc0*/  LOP3.LUT R110, R108.reuse, 0x60, RZ, 0xc0, !PT ;  /* 0x000000606c6e7812 */ /* 0x040fe200078ec0ff */
[C---:B------:R-:W-:Y:S01]  /*4dd0*/  IMAD.SHL.U32 R100, R108.reuse, 0x20, RZ ;  /* 0x000000206c647824 */ /* 0x040fe200078e00ff */
[----:B------:R-:W-:Y:S01]  /*4de0*/  CS2R R106, SRZ ;  /* 0x00000000006a7805 */ /* 0x000fe2000001ff00 */
[C---:B------:R-:W-:Y:S01]  /*4df0*/  IMAD.SHL.U32 R4, R108.reuse, 0x2, RZ ;  /* 0x000000026c047824 */ /* 0x040fe200078e00ff */
[----:B------:R-:W-:Y:S02]  /*4e00*/  UMOV UR49, 0x400 ;  /* 0x0000040000317882 */ /* 0x000fe40000000000 */
[----:B------:R-:W1:Y:S01]  /*4e10*/  LDC R99, c[0x0][0x370] ;  /* 0x0000dc00ff637b82 */ /* 0x000e620000000800 */
[----:B------:R-:W-:Y:S01]  /*4e20*/  ULEA UR49, UR37, UR49, 0x18 ;  /* 0x0000003125317291 */ /* 0x000fe2000f8ec0ff */
[----:B------:R-:W-:Y:S01]  /*4e30*/  LOP3.LUT R2, R3, 0x180, RZ, 0xc0, !PT ;  /* 0x0000018003027812 */ /* 0x000fe200078ec0ff */
[----:B------:R-:W-:Y:S01]  /*4e40*/  IMAD.U32 R46, R108, 0x10000, RZ ;  /* 0x000100006c2e7824 */ /* 0x000fe200078e00ff */
[----:B------:R-:W-:Y:S01]  /*4e50*/  LOP3.LUT R100, R100, 0xc00, RZ, 0xc0, !PT ;  /* 0x00000c0064647812 */ /* 0x000fe200078ec0ff */
[----:B------:R-:W-:Y:S01]  /*4e60*/  UIADD3 UR4, UPT, UPT, UR49, 0x4200, URZ ;  /* 0x0000420031047890 */ /* 0x000fe2000fffe0ff */
[----:B------:R-:W-:Y:S01]  /*4e70*/  LOP3.LUT R4, R2, 0x20, R4, 0xf8, !PT ;  /* 0x0000002002047812 */ /* 0x000fe200078ef804 */
[----:B------:R-:W-:Y:S01]  /*4e80*/  IMAD.SHL.U32 R2, R108, 0x8, RZ ;  /* 0x000000086c027824 */ /* 0x000fe200078e00ff */
[----:B------:R-:W2:Y:S01]  /*4e90*/  LDC R42, c[0x0][0xb0c] ;  /* 0x0002c300ff2a7b82 */ /* 0x000ea20000000800 */
[----:B------:R-:W-:Y:S01]  /*4ea0*/  LOP3.LUT R100, R100, 0x40, R3, 0xf8, !PT ;  /* 0x0000004064647812 */ /* 0x000fe200078ef803 */
[----:B------:R-:W-:Y:S01]  /*4eb0*/  IMAD.MOV.U32 R45, RZ, RZ, RZ ;  /* 0x000000ffff2d7224 */ /* 0x000fe200078e00ff */
[----:B------:R-:W-:Y:S01]  /*4ec0*/  LOP3.LUT R46, R46, 0x600000, RZ, 0xc0, !PT ;  /* 0x006000002e2e7812 */ /* 0x000fe200078ec0ff */
[----:B------:R-:W-:Y:S01]  /*4ed0*/  IMAD.MOV.U32 R112, RZ, RZ, RZ ;  /* 0x000000ffff707224 */ /* 0x000fe200078e00ff */
[----:B------:R-:W-:-:S02]  /*4ee0*/  LOP3.LUT R108, R108, 0x2, RZ, 0xc0, !PT ;  /* 0x000000026c6c7812 */ /* 0x000fc400078ec0ff */
[----:B------:R-:W-:Y:S02]  /*4ef0*/  CS2R R104, SRZ ;  /* 0x0000000000687805 */ /* 0x000fe4000001ff00 */
[----:B------:R-:W-:Y:S01]  /*4f00*/  LOP3.LUT R2, R4, 0x30, R2, 0x78, !PT ;  /* 0x0000003004027812 */ /* 0x000fe200078e7802 */
[----:B------:R-:W4:Y:S01]  /*4f10*/  LDC R97, c[0x0][0xb20] ;  /* 0x0002c800ff617b82 */ /* 0x000f220000000800 */
[----:B------:R-:W3:Y:S01]  /*4f20*/  LDS R0, [UR49+0x1a0] ;  /* 0x0001a031ff007984 */ /* 0x000ee20008000800 */
[----:B------:R-:W-:Y:S01]  /*4f30*/  LOP3.LUT R100, R100, 0x200, R3, 0xf8, !PT ;  /* 0x0000020064647812 */ /* 0x000fe200078ef803 */
[----:B------:R-:W-:Y:S01]  /*4f40*/  IMAD.MOV R102, RZ, RZ, -R108 ;  /* 0x000000ffff667224 */ /* 0x000fe200078e0a6c */
[----:B------:R-:W1:Y:S01]  /*4f50*/  LDCU.64 UR52, c[0x0][0x348] ;  /* 0x00006900ff3477ac */ /* 0x000e620008000a00 */
[----:B------:R-:W-:Y:S01]  /*4f60*/  IMAD.U32 R109, RZ, RZ, UR4 ;  /* 0x00000004ff6d7e24 */ /* 0x000fe2000f8e00ff */
[----:B------:R-:W-:Y:S02]  /*4f70*/  LOP3.LUT R100, R100, R2, RZ, 0xfc, !PT ;  /* 0x0000000264647212 */ /* 0x000fe400078efcff */
[----:B------:R-:W1:Y:S01]  /*4f80*/  LDC R41, c[0x0][0xb30] ;  /* 0x0002cc00ff297b82 */ /* 0x000e620000000800 */
[----:B------:R-:W1:Y:S01]  /*4f90*/  LDCU.64 UR38, c[0x0][0x888] ;  /* 0x00011100ff2677ac */ /* 0x000e620008000a00 */
[----:B------:R-:W1:Y:S06]  /*4fa0*/  LDCU.64 UR44, c[0x0][0x890] ;  /* 0x00011200ff2c77ac */ /* 0x000e6c0008000a00 */
[----:B------:R-:W1:Y:S01]  /*4fb0*/  LDC.64 R92, c[0x0][0xb10] ;  /* 0x0002c400ff5c7b82 */ /* 0x000e620000000a00 */
[----:B------:R-:W-:-:S07]  /*4fc0*/  UIADD3 UR48, UPT, UPT, UR49, 0x200, URZ ;  /* 0x0000020031307890 */ /* 0x000fce000fffe0ff */
[----:B------:R-:W1:Y:S08]  /*4fd0*/  LDC.64 R38, c[0x0][0xb18] ;  /* 0x0002c600ff267b82 */ /* 0x000e700000000a00 */
[----:B------:R-:W1:Y:S08]  /*4fe0*/  LDC.64 R36, c[0x0][0xb28] ;  /* 0x0002ca00ff247b82 */ /* 0x000e700000000a00 */
[----:B------:R-:W1:Y:S01]  /*4ff0*/  LDC.64 R90, c[0x0][0x8b0] ;  /* 0x00022c00ff5a7b82 */ /* 0x000e620000000a00 */
[----:B---3--:R-:W-:-:S07]  /*5000*/  IMAD.IADD R46, R0, 0x1, R46 ;  /* 0x00000001002e7824 */ /* 0x008fce00078e022e */
[----:B------:R-:W3:Y:S08]  /*5010*/  LDC.64 R88, c[0x0][0x8a8] ;  /* 0x00022a00ff587b82 */ /* 0x000ef00000000a00 */
[----:B--2-4-:R-:W1:Y:S02]  /*5020*/  LDC R98, c[0x0][0x374] ;  /* 0x0000dd00ff627b82 */ /* 0x014e640000000800 */
.L_x_131:
[----:B------:R-:W-:Y:S02]  /*5030*/  LEA R0, R112, UR49, 0x3 ;  /* 0x0000003170007c11 */ /* 0x000fe4000f8e18ff */
[----:B------:R-:W-:Y:S02]  /*5040*/  SHF.L.U32 R2, R106, 0x1f, RZ ;  /* 0x0000001f6a027819 */ /* 0x000fe400000006ff */
[----:B------:R-:W-:Y:S02]  /*5050*/  LEA R16, R112, UR49, 0x4 ;  /* 0x0000003170107c11 */ /* 0x000fe4000f8e20ff */
[----:B------:R-:W2:Y:S02]  /*5060*/  SYNCS.PHASECHK.TRANS64.TRYWAIT P0, [R0+URZ+0xf0], R2 ;  /* 0x0000f002000075a7 */ /* 0x000ea400080011ff */
[----:B-12---:R-:W-:Y:S05]  /*5070*/  @!P0 BRA `(.L_x_90) ;  /* 0x0000004c00b88947 */ /* 0x006fea0003800000 */
.L_x_187:
[----:B------:R-:W4:Y:S01]  /*5080*/  LDC.64 R10, c[0x0][0xb10] ;  /* 0x0002c400ff0a7b82 */ /* 0x000f220000000a00 */
[----:B------:R-:W3:Y:S01]  /*5090*/  LDS.128 R16, [R16+0x180] ;  /* 0x0001800010107984 */ /* 0x000ee20000000c00 */
[----:B-1----:R-:W-:Y:S01]  /*50a0*/  ISETP.NE.AND P1, PT, R41, 0x1, PT ;  /* 0x000000012900780c */ /* 0x002fe20003f25270 */
[----:B--2---:R-:W-:Y:S01]  /*50b0*/  VIADD R0, R0, 0x100 ;  /* 0x0000010000007836 */ /* 0x004fe20000000000 */
[----:B------:R-:W-:Y:S04]  /*50c0*/  ISETP.GE.AND P0, PT, R40, 0x1, PT ;  /* 0x000000012800780c */ /* 0x000fe80003f06270 */
[----:B------:R-:W1:Y:S01]  /*50d0*/  LDC.64 R8, c[0x0][0xb18] ;  /* 0x0002c600ff087b82 */ /* 0x000e620000000a00 */
[----:B------:R-:W-:Y:S01]  /*50e0*/  PRMT R0, RZ, 0x654, R0 ;  /* 0x00000654ff007816 */ /* 0x000fe20000000000 */
[----:B------:R-:W-:Y:S01]  /*50f0*/  @!PT LDS RZ, [RZ] ;  /* 0x00000000fffff984 */ /* 0x000fe20000000800 */
[----:B------:R-:W-:Y:S01]  /*5100*/  @!PT LDS RZ, [RZ] ;  /* 0x00000000fffff984 */ /* 0x000fe20000000800 */
[----:B------:R-:W-:Y:S01]  /*5110*/  @!PT LDS RZ, [RZ] ;  /* 0x00000000fffff984 */ /* 0x000fe20000000800 */
[----:B------:R-:W-:Y:S01]  /*5120*/  @!PT LDS RZ, [RZ] ;  /* 0x00000000fffff984 */ /* 0x000fe20000000800 */
[----:B------:R2:W-:Y:S06]  /*5130*/  MEMBAR.ALL.CTA ;  /* 0x0000000000007992 */ /* 0x0005ec0000008000 */
[----:B--2---:R-:W2:Y:S01]  /*5140*/  FENCE.VIEW.ASYNC.S ;  /* 0x00000000000073c6 */ /* 0x004ea20000000000 */
[----:B------:R-:W1:Y:S08]  /*5150*/  @!P1 LDC R12, c[0x0][0xb20] ;  /* 0x0002c800ff0c9b82 */ /* 0x000e700000000800 */
[----:B------:R-:W1:Y:S01]  /*5160*/  @!P1 LDC R7, c[0x0][0xb0c] ;  /* 0x0002c300ff079b82 */ /* 0x000e620000000800 */
[----:B--2---:R2:W-:Y:S01]  /*5170*/  SYNCS.ARRIVE.TRANS64.RED.A1T0 RZ, [R0+URZ], RZ ;  /* 0x000000ff00ff79a7 */ /* 0x0045e200081004ff */
[----:B---3--:R-:W-:Y:S04]  /*5180*/  LOP3.LUT P4, RZ, R18, 0x1, RZ, 0xc0, !PT ;  /* 0x0000000112ff7812 */ /* 0x008fe8000788c0ff */
[----:B------:R-:W-:Y:S09]  /*5190*/  P2R R111, PR, RZ, 0x10 ;  /* 0x00000010ff6f7803 */ /* 0x000ff20000000000 */
[----:B------:R-:W-:Y:S02]  /*51a0*/  @P4 MOV R44, R16 ;  /* 0x00000010002c4202 */ /* 0x000fe40000000f00 */
[----:B------:R-:W-:Y:S01]  /*51b0*/  @P4 LOP3.LUT R43, R17, 0xffff, RZ, 0xc0, !PT ;  /* 0x0000ffff112b4812 */ /* 0x000fe200078ec0ff */
[----:B--2-4-:R-:W-:Y:S06]  /*51c0*/  @!P0 BRA `(.L_x_91) ;  /* 0x0000000000a48947 */ /* 0x014fec0003800000 */
[----:B------:R-:W-:Y:S01]  /*51d0*/  IMAD.HI.U32 R0, R98, R39, RZ ;  /* 0x0000002762007227 */ /* 0x000fe200078e00ff */
[----:B------:R-:W-:Y:S02]  /*51e0*/  ISETP.NE.AND P0, PT, R38, 0x1, PT ;  /* 0x000000012600780c */ /* 0x000fe40003f05270 */
[----:B------:R-:W-:Y:S01]  /*51f0*/  ISETP.NE.AND P2, PT, R40, 0x1, PT ;  /* 0x000000012800780c */ /* 0x000fe20003f45270 */
[----:B------:R-:W-:Y:S01]  /*5200*/  IMAD.HI.U32 R4, R99, R92, RZ ;  /* 0x0000005c63047227 */ /* 0x000fe200078e00ff */
[----:B------:R-:W-:Y:S02]  /*5210*/  SHF.R.U32.HI R0, RZ, R97, R0 ;  /* 0x00000061ff007219 */ /* 0x000fe40000011600 */
[----:B------:R-:W-:Y:S01]  /*5220*/  ISETP.NE.AND P3, PT, R42, 0x1, PT ;  /* 0x000000012a00780c */ /* 0x000fe20003f65270 */
[----:B------:R-:W-:Y:S01]  /*5230*/  IMAD.HI.U32 R6, R43, R39, RZ ;  /* 0x000000272b067227 */ /* 0x000fe200078e00ff */
[-C--:B------:R-:W-:Y:S02]  /*5240*/  SHF.R.U32.HI R4, RZ, R93.reuse, R4 ;  /* 0x0000005dff047219 */ /* 0x080fe40000011604 */
[----:B------:R-:W-:Y:S01]  /*5250*/  SEL R0, R98, R0, !P0 ;  /* 0x0000000062007207 */ /* 0x000fe20004000000 */
[----:B------:R-:W-:Y:S01]  /*5260*/  IMAD.HI.U32 R5, R44, R92, RZ ;  /* 0x0000005c2c057227 */ /* 0x000fe200078e00ff */
[----:B------:R-:W-:Y:S03]  /*5270*/  SEL R4, R99, R4, !P3 ;  /* 0x0000000463047207 */ /* 0x000fe60005800000 */
[-C--:B------:R-:W-:Y:S01]  /*5280*/  IMAD.HI.U32 R3, R0, R36.reuse, RZ ;  /* 0x0000002400037227 */ /* 0x080fe200078e00ff */
[----:B------:R-:W-:Y:S03]  /*5290*/  SHF.R.U32.HI R5, RZ, R93, R5 ;  /* 0x0000005dff057219 */ /* 0x000fe60000011605 */
[----:B------:R-:W-:Y:S01]  /*52a0*/  IMAD.HI.U32 R2, R4, R36, RZ ;  /* 0x0000002404027227 */ /* 0x000fe200078e00ff */
[----:B------:R-:W-:Y:S02]  /*52b0*/  @P2 SHF.R.U32.HI R0, RZ, R37, R3 ;  /* 0x00000025ff002219 */ /* 0x000fe40000011603 */
[----:B------:R-:W-:Y:S02]  /*52c0*/  SHF.R.U32.HI R3, RZ, R97, R6 ;  /* 0x00000061ff037219 */ /* 0x000fe40000011606 */
[----:B------:R-:W-:Y:S01]  /*52d0*/  @P2 SHF.R.U32.HI R4, RZ, R37, R2 ;  /* 0x00000025ff042219 */ /* 0x000fe20000011602 */
[----:B------:R-:W-:Y:S01]  /*52e0*/  IMAD R0, R40, R0, RZ ;  /* 0x0000000028007224 */ /* 0x000fe200078e02ff */
[----:B------:R-:W-:Y:S02]  /*52f0*/  SEL R3, R43, R3, !P0 ;  /* 0x000000032b037207 */ /* 0x000fe40004000000 */
[----:B------:R-:W-:Y:S01]  /*5300*/  SEL R2, R44, R5, !P3 ;  /* 0x000000052c027207 */ /* 0x000fe20005800000 */
[----:B------:R-:W-:Y:S01]  /*5310*/  IMAD R5, R40, R4, RZ ;  /* 0x0000000428057224 */ /* 0x000fe200078e02ff */
[C---:B------:R-:W-:Y:S01]  /*5320*/  ISETP.GE.AND P0, PT, R3.reuse, R0, PT ;  /* 0x000000000300720c */ /* 0x040fe20003f06270 */
[C---:B------:R-:W-:Y:S03]  /*5330*/  IMAD.HI.U32 R0, R3.reuse, R36, RZ ;  /* 0x0000002403007227 */ /* 0x040fe600078e00ff */
[C---:B------:R-:W-:Y:S02]  /*5340*/  ISETP.GE.OR P0, PT, R2.reuse, R5, P0 ;  /* 0x000000050200720c */ /* 0x040fe40000706670 */
[----:B------:R-:W-:Y:S04]  /*5350*/  SHF.R.U32.HI R0, RZ, R37, R0 ;  /* 0x00000025ff007219 */ /* 0x000fe80000011600 */
[C---:B------:R-:W-:Y:S05]  /*5360*/  SEL R6, R3.reuse, R0, !P2 ;  /* 0x0000000003067207 */ /* 0x040fea0005000000 */
        /* <DEDUP_REMOVED lines=14> */
[----:B------:R-:W-:Y:S07]  /*5450*/  IMAD R43, R3, R38, R43 ;  /* 0x00000026032b7224 */ /* 0x000fee00078e022b */
.L_x_91:
[----:B-1----:R-:W-:Y:S01]  /*5460*/  @!P1 ISETP.NE.AND P0, PT, R8, 0x1, PT ;  /* 0x000000010800980c */ /* 0x002fe20003f05270 */
[----:B------:R-:W-:Y:S01]  /*5470*/  @!P1 IMAD.HI.U32 R0, R44, R10, RZ ;  /* 0x0000000a2c009227 */ /* 0x000fe200078e00ff */
[----:B------:R-:W-:Y:S01]  /*5480*/  @!P1 ISETP.NE.AND P2, PT, R7, 0x1, PT ;  /* 0x000000010700980c */ /* 0x000fe20003f45270 */
[----:B------:R-:W-:Y:S01]  /*5490*/  ULOP3.LUT UP0, URZ, UR48, 0x1b0, URZ, 0xc0, !UPT ;  /* 0x000001b030ff7892 */ /* 0x000fe2000f80c0ff */
[----:B------:R-:W-:Y:S01]  /*54a0*/  R2UR UR42, R15 ;  /* 0x000000000f2a72ca */ /* 0x000fe200000e0000 */
[C---:B------:R-:W-:Y:S01]  /*54b0*/  @!P1 IMAD.HI.U32 R2, R43.reuse, R9, RZ ;  /* 0x000000092b029227 */ /* 0x040fe200078e00ff */
[----:B------:R-:W-:Y:S02]  /*54c0*/  @!P1 SHF.R.U32.HI R0, RZ, R11, R0 ;  /* 0x0000000bff009219 */ /* 0x000fe40000011600 */
[----:B------:R-:W-:Y:S01]  /*54d0*/  R2UR UR41, R14 ;  /* 0x000000000e2972ca */ /* 0x000fe200000e0000 */
[----:B------:R-:W-:Y:S01]  /*54e0*/  VIADD R112, R112, 0x1 ;  /* 0x0000000170707836 */ /* 0x000fe20000000000 */
[----:B------:R-:W-:Y:S02]  /*54f0*/  @!P1 SHF.R.U32.HI R2, RZ, R12, R2 ;  /* 0x0000000cff029219 */ /* 0x000fe40000011602 */
[----:B------:R-:W-:Y:S02]  /*5500*/  @!P1 SEL R3, R44, R0, !P2 ;  /* 0x000000002c039207 */ /* 0x000fe40005000000 */
[----:B------:R-:W-:Y:S02]  /*5510*/  @!P1 SEL R2, R43, R2, !P0 ;  /* 0x000000022b029207 */ /* 0x000fe40004000000 */
[----:B------:R-:W-:Y:S01]  /*5520*/  @P4 SHF.R.U32.HI R103, RZ, 0x10, R17 ;  /* 0x00000010ff674819 */ /* 0x000fe20000011611 */
[----:B------:R-:W-:Y:S02]  /*5530*/  USHF.L.U32 UR42, UR42, 0x6, URZ ;  /* 0x000000062a2a7899 */ /* 0x000fe400080006ff */
[----:B------:R-:W-:Y:S02]  /*5540*/  @!P1 IMAD.IADD R0, R2, 0x1, -R3 ;  /* 0x0000000102009824 */ /* 0x000fe400078e0a03 */
[----:B------:R-:W-:Y:S01]  /*5550*/  @!P1 IMAD.IADD R2, R3, 0x1, -R2 ;  /* 0x0000000103029824 */ /* 0x000fe200078e0a02 */
[----:B------:R-:W-:Y:S01]  /*5560*/  USHF.L.U32 UR41, UR41, 0x8, URZ ;  /* 0x0000000829297899 */ /* 0x000fe200080006ff */
[----:B------:R-:W-:Y:S02]  /*5570*/  @!P1 IMAD R44, R0, R7, R44 ;  /* 0x00000007002c9224 */ /* 0x000fe400078e022c */
[----:B------:R-:W-:Y:S01]  /*5580*/  @!P1 IMAD R43, R2, R8, R43 ;  /* 0x00000008022b9224 */ /* 0x000fe200078e022b */
[----:B------:R-:W-:Y:S08]  /*5590*/  BRA.U !UP0, `(.L_x_92) ;  /* 0x0000000108407547 */ /* 0x000ff0000b800000 */
[----:B------:R-:W1:Y:S01]  /*55a0*/  LDCU.64 UR8, c[0x4][0x88] ;  /* 0x01001100ff0877ac */ /* 0x000e620008000a00 */
[----:B------:R-:W-:Y:S01]  /*55b0*/  MOV R3, 0x0 ;  /* 0x0000000000037802 */ /* 0x000fe20000000f00 */
[----:B------:R-:W-:Y:S02]  /*55c0*/  HFMA2 R12, -RZ, RZ, 0, 5.9604644775390625e-08 ;  /* 0x00000001ff0c7431 */ /* 0x000fe400000001ff */
[----:B------:R-:W-:Y:S02]  /*55d0*/  IMAD.MOV.U32 R8, RZ, RZ, 0x70 ;  /* 0x00000070ff087424 */ /* 0x000fe400078e00ff */
[----:B------:R-:W-:Y:S01]  /*55e0*/  IMAD.MOV.U32 R13, RZ, RZ, RZ ;  /* 0x000000ffff0d7224 */ /* 0x000fe200078e00ff */
[----:B------:R-:W2:Y:S01]  /*55f0*/  LDCU.64 UR6, c[0x4][0x90] ;  /* 0x01001200ff0677ac */ /* 0x000ea20008000a00 */
[----:B------:R-:W3:Y:S01]  /*5600*/  LDC.64 R2, c[0x4][R3] ;  /* 0x0100000003027b82 */ /* 0x000ee20000000a00 */
[----:B------:R-:W4:Y:S01]  /*5610*/  LDCU.64 UR4, c[0x4][0x8] ;  /* 0x01000100ff0477ac */ /* 0x000f220008000a00 */
[----:B-1----:R-:W-:Y:S01]  /*5620*/  MOV R5, UR9 ;  /* 0x0000000900057c02 */ /* 0x002fe20008000f00 */
[----:B------:R-:W-:Y:S01]  /*5630*/  IMAD.U32 R4, RZ, RZ, UR8 ;  /* 0x00000008ff047e24 */ /* 0x000fe2000f8e00ff */
[----:B--2---:R-:W-:Y:S01]  /*5640*/  MOV R7, UR7 ;  /* 0x0000000700077c02 */ /* 0x004fe20008000f00 */
[----:B------:R-:W-:Y:S01]  /*5650*/  IMAD.U32 R6, RZ, RZ, UR6 ;  /* 0x00000006ff067e24 */ /* 0x000fe2000f8e00ff */
[----:B----4-:R-:W-:Y:S01]  /*5660*/  MOV R11, UR5 ;  /* 0x00000005000b7c02 */ /* 0x010fe20008000f00 */
[----:B------:R-:W-:Y:S02]  /*5670*/  IMAD.U32 R10, RZ, RZ, UR4 ;  /* 0x00000004ff0a7e24 */ /* 0x000fe4000f8e00ff */
[----:B------:R-:W-:Y:S07]  /*5680*/  LEPC R20, `(.L_x_92) ;  /* 0x000000001014794e */ /* 0x000fee0000000000 */
[----:B---3-5:R-:W-:Y:S05]  /*5690*/  CALL.ABS.NOINC R2 ;  /* 0x0000000002007343 */ /* 0x028fea0003c00000 */
.L_x_92:
[----:B------:R-:W-:Y:S01]  /*56a0*/  LOP3.LUT P0, RZ, R109, 0x1b0, RZ, 0xc0, !PT ;  /* 0x000001b06dff7812 */ /* 0x000fe2000780c0ff */
[----:B------:R-:W-:Y:S11]  /*56b0*/  BSSY.RECONVERGENT B6, `(.L_x_93) ;  /* 0x0000013000067945 */ /* 0x000ff60003800200 */
[----:B------:R-:W-:Y:S01]  /*56c0*/  @!UPT UIADD3 URZ, UPT, UPT, URZ, URZ, URZ ;  /* 0x000000fffffff290 */ /* 0x000fe2000fffe0ff */
[----:B------:R-:W-:Y:S05]  /*56d0*/  @!P0 BRA `(.L_x_94) ;  /* 0x0000000000408947 */ /* 0x000fea0003800000 */
        /* <DEDUP_REMOVED lines=16> */
.L_x_94:
[----:B------:R-:W-:Y:S05]  /*57e0*/  BSYNC.RECONVERGENT B6 ;  /* 0x0000000000067941 */ /* 0x000fea0003800200 */
.L_x_93:
[----:B------:R-:W-:Y:S01]  /*57f0*/  ISETP.NE.U32.AND P4, PT, R90, RZ, PT ;  /* 0x000000ff5a00720c */ /* 0x000fe20003f85070 */
[----:B------:R-:W-:Y:S01]  /*5800*/  UISETP.NE.AND UP2, UPT, UR50, URZ, UPT ;  /* 0x000000ff3200728c */ /* 0x000fe2000bf45270 */
[----:B------:R-:W-:Y:S01]  /*5810*/  ISETP.NE.U32.AND P2, PT, RZ, UR38, PT ;  /* 0x00000026ff007c0c */ /* 0x000fe2000bf45070 */
[----:B------:R-:W-:Y:S01]  /*5820*/  UISETP.NE.U32.AND UP1, UPT, UR44, URZ, UPT ;  /* 0x000000ff2c00728c */ /* 0x000fe2000bf25070 */
[----:B------:R-:W-:Y:S01]  /*5830*/  ISETP.NE.AND.EX P4, PT, R91, RZ, PT, P4 ;  /* 0x000000ff5b00720c */ /* 0x000fe20003f85340 */
[----:B------:R-:W-:Y:S01]  /*5840*/  UPLOP3.LUT UP0, UPT, UPT, UPT, UPT, 0x40, 0x4 ;  /* 0x000000000004789c */ /* 0x000fe20003f0e870 */
[----:B------:R-:W-:Y:S01]  /*5850*/  ISETP.NE.AND.EX P2, PT, RZ, UR39, PT, P2 ;  /* 0x00000027ff007c0c */ /* 0x000fe2000bf45320 */
[----:B------:R-:W-:Y:S01]  /*5860*/  UISETP.NE.AND.EX UP1, UPT, UR45, URZ, UPT, UP1 ;  /* 0x000000ff2d00728c */ /* 0x000fe2000bf25310 */
[----:B------:R-:W-:Y:S04]  /*5870*/  PLOP3.LUT P1, PT, PT, PT, UP2, 0x80, 0x8 ;  /* 0x000000000008781c */ /* 0x000fe80003f2f028 */
[----:B------:R-:W-:Y:S06]  /*5880*/  @UP2 UPLOP3.LUT UP0, UPT, UPT, UPT, UP1, 0x80, 0x8 ;  /* 0x000000000008289c */ /* 0x000fec0003f0f010 */
[----:B------:R-:W-:Y:S01]  /*5890*/  PLOP3.LUT P0, PT, PT, PT, UP0, 0x80, 0x8 ;  /* 0x000000000008781c */ /* 0x000fe20003f0f008 */
[----:B------:R-:W-:Y:S01]  /*58a0*/  @!UPT UIADD3 URZ, UPT, UPT, URZ, URZ, URZ ;  /* 0x000000fffffff290 */ /* 0x000fe2000fffe0ff */
[----:B------:R-:W-:Y:S11]  /*58b0*/  BRA.U !UP1, `(.L_x_95) ;  /* 0x0000000109387547 */ /* 0x000ff6000b800000 */
[----:B------:R-:W-:Y:S01]  /*58c0*/  UISETP.NE.U32.AND UP0, UPT, UR38, URZ, UPT ;  /* 0x000000ff2600728c */ /* 0x000fe2000bf05070 */
[----:B------:R-:W-:Y:S02]  /*58d0*/  HFMA2 R0, -RZ, RZ, 0, 5.9604644775390625e-08 ;  /* 0x00000001ff007431 */ /* 0x000fe400000001ff */
[----:B------:R-:W-:Y:S01]  /*58e0*/  IMAD.MOV.U32 R96, RZ, RZ, 0x1 ;  /* 0x00000001ff607424 */ /* 0x000fe200078e00ff */
[----:B------:R-:W-:Y:S06]  /*58f0*/  UISETP.NE.AND.EX UP0, UPT, UR39, URZ, UPT, UP0 ;  /* 0x000000ff2700728c */ /* 0x000fec000bf05300 */
[----:B------:R-:W-:Y:S05]  /*5900*/  PLOP3.LUT P3, PT, PT, PT, UP0, 0x80, 0x8 ;  /* 0x000000000008781c */ /* 0x000fea0003f6f008 */
[----:B------:R-:W1:Y:S01]  /*5910*/  @UP0 LDCU.64 UR6, c[0x0][0x888] ;  /* 0x00011100ff0607ac */ /* 0x000e620008000a00 */
[----:B------:R-:W-:Y:S07]  /*5920*/  @UP0 UIMAD UR4, UR36, UR44, URZ ;  /* 0x0000002c240402a4 */ /* 0x000fee000f8e02ff */
[----:B------:R-:W-:Y:S01]  /*5930*/  @!P3 PRMT R96, R0, 0x7610, R96 ;  /* 0x000076100060b816 */ /* 0x000fe20000000060 */
[----:B-1----:R-:W-:Y:S03]  /*5940*/  @UP0 UIMAD.WIDE UR6, UR4, 0x4, UR6 ;  /* 0x00000004040608a5 */ /* 0x002fe6000f8e0206 */
[----:B------:R-:W1:Y:S03]  /*5950*/  @!UP0 LDCU UR4, c[0x0][0x880] ;  /* 0x00011000ff0487ac */ /* 0x000e660008000800 */
[----:B------:R-:W-:Y:S01]  /*5960*/  IMAD.U32 R2, RZ, RZ, UR6 ;  /* 0x00000006ff027e24 */ /* 0x000fe2000f8e00ff */
[----:B------:R-:W-:Y:S05]  /*5970*/  MOV R3, UR7 ;  /* 0x0000000700037c02 */ /* 0x000fea0008000f00 */
[----:B-----5:R2:W5:Y:S02]  /*5980*/  @P3 LDG.E R49, desc[UR46][R2.64] ;  /* 0x0000002e02313981 */ /* 0x020564000c1e1900 */
[----:B-12---:R-:W-:Y:S02]  /*5990*/  @!P3 IMAD.U32 R49, RZ, RZ, UR4 ;  /* 0x00000004ff31be24 */ /* 0x006fe4000f8e00ff */
.L_x_95:
[----:B------:R-:W-:Y:S05]  /*59a0*/  @!P4 BRA `(.L_x_96) ;  /* 0x000000000020c947 */ /* 0x000fea0003800000 */
[----:B------:R-:W-:Y:S04]  /*59b0*/  ISETP.NE.U32.AND P3, PT, R88, RZ, PT ;  /* 0x000000ff5800720c */ /* 0x000fe80003f65070 */
[----:B------:R-:W-:Y:S11]  /*59c0*/  ISETP.NE.AND.EX P3, PT, R89, RZ, PT, P3 ;  /* 0x000000ff5900720c */ /* 0x000ff60003f65330 */
[----:B------:R-:W-:Y:S02]  /*59d0*/  @!UPT UIADD3 URZ, UPT, UPT, URZ, URZ, URZ ;  /* 0x000000fffffff290 */ /* 0x000fe4000fffe0ff */
[----:B------:R-:W1:Y:S01]  /*59e0*/  @P3 LDC.64 R2, c[0x0][0x8a8] ;  /* 0x00022a00ff023b82 */ /* 0x000e620000000a00 */
[----:B------:R-:W-:Y:S04]  /*59f0*/  @P3 IMAD R0, R90, UR36, RZ ;  /* 0x000000245a003c24 */ /* 0x000fe8000f8e02ff */
[----:B-1----:R-:W-:Y:S05]  /*5a00*/  @P3 IMAD.WIDE R2, R0, 0x4, R2 ;  /* 0x0000000400023825 */ /* 0x002fea00078e0202 */
[----:B-----5:R1:W5:Y:S02]  /*5a10*/  @P3 LDG.E R47, desc[UR46][R2.64] ;  /* 0x0000002e022f3981 */ /* 0x020364000c1e1900 */
[----:B-1----:R-:W2:Y:S02]  /*5a20*/  @!P3 LDC R47, c[0x0][0x8a0] ;  /* 0x00022800ff2fbb82 */ /* 0x002ea40000000800 */
.L_x_96:
[----:B-----5:R-:W-:Y:S01]  /*5a30*/  FSETP.NEU.AND P4, PT, R49, RZ, PT ;  /* 0x000000ff3100720b */ /* 0x020fe20003f8d000 */
[----:B------:R-:W-:Y:S01]  /*5a40*/  BSSY B1, `(.L_x_97) ;  /* 0x0000042000017945 */ /* 0x000fe20003800000 */
[----:B------:R-:W-:Y:S01]  /*5a50*/  SEL R5, RZ, 0xffffffff, P2 ;  /* 0xffffffffff057807 */ /* 0x000fe20001000000 */
[----:B------:R-:W-:Y:S01]  /*5a60*/  IMAD.MOV.U32 R115, RZ, RZ, 0x1 ;  /* 0x00000001ff737424 */ /* 0x000fe200078e00ff */
[----:B------:R-:W-:Y:S02]  /*5a70*/  LOP3.LUT P3, RZ, R96, 0xff, RZ, 0xc0, !PT ;  /* 0x000000ff60ff7812 */ /* 0x000fe4000786c0ff */
[----:B------:R-:W-:Y:S02]  /*5a80*/  CS2R R86, SRZ ;  /* 0x0000000000567805 */ /* 0x000fe4000001ff00 */
[----:B------:R-:W-:Y:S02]  /*5a90*/  @P1 SEL R0, RZ, 0xffffffff, P4 ;  /* 0xffffffffff001807 */ /* 0x000fe40002000000 */
[----:B------:R-:W-:Y:S02]  /*5aa0*/  CS2R R84, SRZ ;  /* 0x0000000000547805 */ /* 0x000fe4000001ff00 */
[----:B------:R-:W-:Y:S02]  /*5ab0*/  LEA R2, R105, UR49, 0x3 ;  /* 0x0000003169027c11 */ /* 0x000fe4000f8e18ff */
[----:B------:R-:W-:Y:S02]  /*5ac0*/  CS2R R82, SRZ ;  /* 0x0000000000527805 */ /* 0x000fe4000001ff00 */
[----:B------:R-:W-:Y:S02]  /*5ad0*/  @P0 SEL R0, R5, R0, !P3 ;  /* 0x0000000005000207 */ /* 0x000fe40005800000 */
[----:B------:R-:W-:Y:S02]  /*5ae0*/  CS2R R80, SRZ ;  /* 0x0000000000507805 */ /* 0x000fe4000001ff00 */
[----:B------:R-:W-:Y:S02]  /*5af0*/  LEA R113, R45, UR49, 0x3 ;  /* 0x000000312d717c11 */ /* 0x000fe4000f8e18ff */
[----:B------:R-:W-:Y:S02]  /*5b00*/  @P1 LOP3.LUT R0, R0, 0x1, RZ, 0xc0, !PT ;  /* 0x0000000100001812 */ /* 0x000fe400078ec0ff */
[----:B------:R-:W-:Y:S02]  /*5b10*/  SHF.L.U32 R3, R107, 0x1f, RZ ;  /* 0x0000001f6b037819 */ /* 0x000fe400000006ff */
[----:B------:R-:W-:Y:S02]  /*5b20*/  ISETP.NE.U32.OR P6, PT, R0, 0x1, !P1 ;  /* 0x000000010000780c */ /* 0x000fe40004fc5470 */
[----:B------:R-:W-:Y:S02]  /*5b30*/  PLOP3.LUT P2, PT, PT, PT, UP1, 0x80, 0x8 ;  /* 0x000000000008781c */ /* 0x000fe40003f4f018 */
[----:B------:R-:W-:Y:S02]  /*5b40*/  LEA.HI R48, R45, R45, RZ, 0x1 ;  /* 0x0000002d2d307211 */ /* 0x000fe400078f08ff */
[----:B------:R-:W-:Y:S02]  /*5b50*/  SEL R4, RZ, 0xffffffff, P4 ;  /* 0xffffffffff047807 */ /* 0x000fe40002000000 */
[----:B------:R-:W-:Y:S05]  /*5b60*/  P2R R118, PR, RZ, 0x40 ;  /* 0x00000040ff767803 */ /* 0x000fea0000000000 */
[----:B------:R-:W-:Y:S02]  /*5b70*/  @P6 SHF.L.U32 R0, R104, 0x1f, RZ ;  /* 0x0000001f68006819 */ /* 0x000fe400000006ff */
[----:B------:R-:W-:Y:S02]  /*5b80*/  @P2 SEL R4, R5, R4, !P3 ;  /* 0x0000000405042207 */ /* 0x000fe40005800000 */
[----:B------:R1:W3:Y:S02]  /*5b90*/  @P6 SYNCS.PHASECHK.TRANS64.TRYWAIT P1, [R2+URZ+0xa0], R0 ;  /* 0x0000a000020065a7 */ /* 0x0002e400080211ff */
[----:B------:R-:W-:Y:S04]  /*5ba0*/  LOP3.LUT R4, R4, 0x1, RZ, 0xc0, !PT ;  /* 0x0000000104047812 */ /* 0x000fe800078ec0ff */
[----:B------:R-:W-:Y:S04]  /*5bb0*/  ISETP.NE.U32.AND P5, PT, R4, 0x1, PT ;  /* 0x000000010400780c */ /* 0x000fe80003fa5070 */
[----:B------:R-:W-:Y:S01]  /*5bc0*/  P2R R116, PR, RZ, 0x20 ;  /* 0x00000020ff747803 */ /* 0x000fe20000000000 */
[----:B------:R4:W2:Y:S01]  /*5bd0*/  SYNCS.PHASECHK.TRANS64.TRYWAIT P0, [R113+URZ+0x110], R3 ;  /* 0x00011003710075a7 */ /* 0x0008a200080011ff */
[C---:B-1----:R-:W-:Y:S01]  /*5be0*/  IMAD.SHL.U32 R0, R48.reuse, 0x80, RZ ;  /* 0x0000008030007824 */ /* 0x042fe200078e00ff */
[----:B------:R-:W-:Y:S04]  /*5bf0*/  LOP3.LUT R48, R48, 0xffe, RZ, 0xc0, !PT ;  /* 0x00000ffe30307812 */ /* 0x000fe800078ec0ff */
[----:B------:R-:W-:Y:S01]  /*5c00*/  LOP3.LUT R0, R0, 0xffffff00, RZ, 0xc0, !PT ;  /* 0xffffff0000007812 */ /* 0x000fe200078ec0ff */
[----:B------:R-:W-:Y:S04]  /*5c10*/  IMAD.IADD R48, R45, 0x1, -R48 ;  /* 0x000000012d307824 */ /* 0x000fe800078e0a30 */
[----:B------:R-:W-:Y:S04]  /*5c20*/  IMAD.IADD R0, R46, 0x1, R0 ;  /* 0x000000012e007824 */ /* 0x000fe800078e0200 */
[----:B------:R-:W-:Y:S01]  /*5c30*/  IMAD R48, R48, 0x100000, R0 ;  /* 0x0010000030307824 */ /* 0x000fe200078e0200 */
[----:B---3--:R-:W-:Y:S01]  /*5c40*/  @P6 SEL R115, RZ, 0x1, !P1 ;  /* 0x00000001ff736807 */ /* 0x008fe20004800000 */
[----:B----4-:R-:W-:Y:S06]  /*5c50*/  @!P6 BRA `(.L_x_98) ;  /* 0x000000000080e947 */ /* 0x010fec0003800000 */
[----:B------:R-:W-:Y:S01]  /*5c60*/  @P5 IMAD R5, R105, 0x1000, R100 ;  /* 0x0000100069055824 */ /* 0x000fe200078e0264 */
[----:B------:R-:W-:Y:S01]  /*5c70*/  ISETP.NE.AND P1, PT, R115, RZ, PT ;  /* 0x000000ff7300720c */ /* 0x000fe20003f25270 */
[----:B------:R-:W-:Y:S01]  /*5c80*/  BSSY B0, `(.L_x_99) ;  /* 0x000000b000007945 */ /* 0x000fe20003800000 */
[----:B------:R-:W-:Y:S01]  /*5c90*/  CS2R R82, SRZ ;  /* 0x0000000000527805 */ /* 0x000fe2000001ff00 */
[----:B------:R-:W-:Y:S01]  /*5ca0*/  @P5 VIADD R4, R5, UR49 ;  /* 0x0000003105045c36 */ /* 0x000fe20008000000 */
[----:B------:R-:W-:Y:S02]  /*5cb0*/  CS2R R80, SRZ ;  /* 0x0000000000507805 */ /* 0x000fe4000001ff00 */
[----:B------:R-:W-:Y:S02]  /*5cc0*/  CS2R R86, SRZ ;  /* 0x0000000000567805 */ /* 0x000fe4000001ff00 */
[----:B------:R-:W-:Y:S01]  /*5cd0*/  CS2R R84, SRZ ;  /* 0x0000000000547805 */ /* 0x000fe2000001ff00 */
[----:B------:R-:W-:Y:S04]  /*5ce0*/  @P5 IMAD R4, R108, -0x10, R4 ;  /* 0xfffffff06c045824 */ /* 0x000fe800078e0204 */
[----:B------:R-:W-:Y:S05]  /*5cf0*/  @P1 BRA `(.L_x_100) ;  /* 0x00000000000c1947 */ /* 0x000fea0003800000 */
[----:B------:R-:W-:Y:S04]  /*5d00*/  SHF.L.U32 R0, R104, 0x1f, RZ ;  /* 0x0000001f68007819 */ /* 0x000fe800000006ff */
[----:B------:R-:W1:Y:S02]  /*5d10*/  SYNCS.PHASECHK.TRANS64.TRYWAIT P1, [R2+URZ+0xa0], R0 ;  /* 0x0000a000020075a7 */ /* 0x000e6400080211ff */
[----:B-1----:R-:W-:Y:S05]  /*5d20*/  @!P1 BRA `(.L_x_101) ;  /* 0x0000004000a09947 */ /* 0x002fea0003800000 */
.L_x_100:
[----:B------:R-:W-:Y:S05]  /*5d30*/  BSYNC B0 ;  /* 0x0000000000007941 */ /* 0x000fea0003800000 */
.L_x_99:
[----:B------:R-:W-:Y:S01]  /*5d40*/  ISETP.NE.AND P1, PT, R116, RZ, PT ;  /* 0x000000ff7400720c */ /* 0x000fe20003f25270 */
[----:B-1----:R-:W-:Y:S02]  /*5d50*/  VIADD R2, R2, 0xc0 ;  /* 0x000000c002027836 */ /* 0x002fe40000000000 */
[----:B------:R-:W-:Y:S02]  /*5d60*/  IMAD.U32 R0, RZ, RZ, UR37 ;  /* 0x00000025ff007e24 */ /* 0x000fe4000f8e00ff */
[----:B------:R-:W-:Y:S03]  /*5d70*/  VIADD R105, R105, 0x1 ;  /* 0x0000000169697836 */ /* 0x000fe60000000000 */
[----:B------:R-:W-:Y:S05]  /*5d80*/  PRMT R0, R0, 0x654, R2 ;  /* 0x0000065400007816 */ /* 0x000fea0000000002 */
[----:B------:R1:W3:Y:S04]  /*5d90*/  @P1 LDS.128 R80, [R5+UR49+0x200] ;  /* 0x0002003105501984 */ /* 0x0002e80008000c00 */
[----:B------:R1:W4:Y:S01]  /*5da0*/  @P1 LDS.128 R84, [R4+0x210] ;  /* 0x0002100004541984 */ /* 0x0003220000000c00 */
[C---:B------:R-:W-:Y:S01]  /*5db0*/  ISETP.NE.AND P1, PT, R105.reuse, 0x4, PT ;  /* 0x000000046900780c */ /* 0x040fe20003f25270 */
[----:B------:R-:W-:Y:S01]  /*5dc0*/  @!PT LDS RZ, [RZ] ;  /* 0x00000000fffff984 */ /* 0x000fe20000000800 */
[----:B------:R-:W-:Y:S01]  /*5dd0*/  @!PT LDS RZ, [RZ] ;  /* 0x00000000fffff984 */ /* 0x000fe20000000800 */
[----:B------:R-:W-:Y:S01]  /*5de0*/  @!PT LDS RZ, [RZ] ;  /* 0x00000000fffff984 */ /* 0x000fe20000000800 */
[----:B------:R-:W-:Y:S01]  /*5df0*/  @!PT LDS RZ, [RZ] ;  /* 0x00000000fffff984 */ /* 0x000fe20000000800 */
[----:B------:R5:W-:Y:S06]  /*5e00*/  MEMBAR.ALL.CTA ;  /* 0x0000000000007992 */ /* 0x000bec0000008000 */
[----:B-----5:R-:W5:Y:S01]  /*5e10*/  FENCE.VIEW.ASYNC.S ;  /* 0x00000000000073c6 */ /* 0x020f620000000000 */
[----:B------:R-:W-:Y:S01]  /*5e20*/  SEL R105, R105, RZ, P1 ;  /* 0x000000ff69697207 */ /* 0x000fe20000800000 */
[----:B-----5:R5:W-:Y:S02]  /*5e30*/  SYNCS.ARRIVE.TRANS64.RED.A1T0 RZ, [R0+URZ], RZ ;  /* 0x000000ff00ff79a7 */ /* 0x020be400081004ff */
[----:B-----5:R-:W-:Y:S04]  /*5e40*/  SEL R0, RZ, 0x1, P1 ;  /* 0x00000001ff007807 */ /* 0x020fe80000800000 */
[----:B-1-3--:R-:W-:Y:S02]  /*5e50*/  LOP3.LUT R104, R104, R0, RZ, 0x3c, !PT ;  /* 0x0000000068687212 */ /* 0x00afe400078e3cff */
.L_x_98:
[----:B------:R-:W-:Y:S05]  /*5e60*/  BSYNC B1 ;  /* 0x0000000000017941 */ /* 0x000fea0003800000 */
.L_x_97:
[----:B------:R-:W-:Y:S04]  /*5e70*/  SHF.R.U32.HI R0, RZ, 0x15, R48 ;  /* 0x00000015ff007819 */ /* 0x000fe80000011630 */
[----:B------:R-:W-:Y:S01]  /*5e80*/  LOP3.LUT P1, RZ, R0, 0x3, R101, 0x48, !PT ;  /* 0x0000000300ff7812 */ /* 0x000fe20007824865 */
[----:B------:R-:W-:Y:S01]  /*5e90*/  @!UPT UIADD3 URZ, UPT, UPT, URZ, URZ, URZ ;  /* 0x000000fffffff290 */ /* 0x000fe2000fffe0ff */
[----:B--2---:R-:W-:Y:S11]  /*5ea0*/  @P0 BRA `(.L_x_102) ;  /* 0x0000000000080947 */ /* 0x004ff60003800000 */
[----:B------:R-:W1:Y:S02]  /*5eb0*/  SYNCS.PHASECHK.TRANS64.TRYWAIT P0, [R113+URZ+0x110], R3 ;  /* 0x00011003710075a7 */ /* 0x000e6400080011ff */
[----:B-1----:R-:W-:Y:S05]  /*5ec0*/  @!P0 BRA `(.L_x_103) ;  /* 0x00000040004c8947 */ /* 0x002fea0003800000 */
.L_x_102:
[----:B------:R-:W-:Y:S05]  /*5ed0*/  @!P1 BRA `(.L_x_104) ;  /* 0x0000000000409947 */ /* 0x000fea0003800000 */
[----:B------:R-:W2:Y:S01]  /*5ee0*/  LDCU.64 UR8, c[0x4][0x78] ;  /* 0x01000f00ff0877ac */ /* 0x000ea20008000a00 */
[----:B-1----:R-:W-:Y:S01]  /*5ef0*/  MOV R3, 0x0 ;  /* 0x0000000000037802 */ /* 0x002fe20000000f00 */
[----:B------:R-:W-:Y:S02]  /*5f00*/  HFMA2 R12, -RZ, RZ, 0, 5.9604644775390625e-08 ;  /* 0x00000001ff0c7431 */ /* 0x000fe400000001ff */
[----:B------:R-:W-:Y:S02]  /*5f10*/  IMAD.MOV.U32 R8, RZ, RZ, 0x192 ;  /* 0x00000192ff087424 */ /* 0x000fe400078e00ff */
[----:B------:R-:W-:Y:S01]  /*5f20*/  IMAD.MOV.U32 R13, RZ, RZ, RZ ;  /* 0x000000ffff0d7224 */ /* 0x000fe200078e00ff */
[----:B------:R-:W1:Y:S01]  /*5f30*/  LDCU.64 UR6, c[0x4][0x80] ;  /* 0x01001000ff0677ac */ /* 0x000e620008000a00 */
[----:B------:R-:W3:Y:S01]  /*5f40*/  LDC.64 R2, c[0x4][R3] ;  /* 0x0100000003027b82 */ /* 0x000ee20000000a00 */
[----:B------:R-:W5:Y:S01]  /*5f50*/  LDCU.64 UR4, c[0x4][0x18] ;  /* 0x01000300ff0477ac */ /* 0x000f620008000a00 */
[----:B--2---:R-:W-:Y:S01]  /*5f60*/  MOV R5, UR9 ;  /* 0x0000000900057c02 */ /* 0x004fe20008000f00 */
[----:B------:R-:W-:Y:S01]  /*5f70*/  IMAD.U32 R4, RZ, RZ, UR8 ;  /* 0x00000008ff047e24 */ /* 0x000fe2000f8e00ff */
[----:B-1----:R-:W-:Y:S01]  /*5f80*/  MOV R7, UR7 ;  /* 0x0000000700077c02 */ /* 0x002fe20008000f00 */
[----:B------:R-:W-:Y:S01]  /*5f90*/  IMAD.U32 R6, RZ, RZ, UR6 ;  /* 0x00000006ff067e24 */ /* 0x000fe2000f8e00ff */
[----:B-----5:R-:W-:Y:S01]  /*5fa0*/  MOV R11, UR5 ;  /* 0x00000005000b7c02 */ /* 0x020fe20008000f00 */
[----:B------:R-:W-:Y:S02]  /*5fb0*/  IMAD.U32 R10, RZ, RZ, UR4 ;  /* 0x00000004ff0a7e24 */ /* 0x000fe4000f8e00ff */
[----:B------:R-:W-:Y:S07]  /*5fc0*/  LEPC R20, `(.L_x_104) ;  /* 0x000000001014794e */ /* 0x000fee0000000000 */
[----:B---34-:R-:W-:Y:S05]  /*5fd0*/  CALL.ABS.NOINC R2 ;  /* 0x0000000002007343 */ /* 0x018fea0003c00000 */
.L_x_104:
[----:B------:R-:W-:Y:S01]  /*5fe0*/  F2FP.F16.E4M3.UNPACK_B R4, R81 ;  /* 0x00000051ff04723e */ /* 0x000fe200020006ff */
[----:B------:R-:W-:Y:S05]  /*5ff0*/  WARPSYNC.ALL ;  /* 0x0000000000007948 */ /* 0x000fea0003800000 */
[----:B------:R-:W-:Y:S01]  /*6000*/  R2UR UR4, R48 ;  /* 0x00000000300472ca */ /* 0x000fe200000e0000 */
[--C-:B------:R-:W-:Y:S01]  /*6010*/  HADD2.F32 R53, -RZ, R4.reuse.H0_H0 ;  /* 0x20000004ff357230 */ /* 0x100fe20000004100 */
[-C--:B-1----:R-:W-:Y:S01]  /*6020*/  F2FP.F16.E4M3.UNPACK_B R3, R80.reuse ;  /* 0x00000050ff03723e */ /* 0x082fe200020006ff */
[----:B------:R-:W-:Y:S01]  /*6030*/  HADD2.F32 R54, -RZ, R4.H1_H1 ;  /* 0x30000004ff367230 */ /* 0x000fe20000004100 */
[----:B------:R-:W-:Y:S01]  /*6040*/  F2FP.F16.E4M3.UNPACK_B R0, R80.H1 ;  /* 0x00000050ff00723e */ /* 0x000fe200030006ff */
[----:B------:R-:W-:Y:S01]  /*6050*/  BSSY.RECONVERGENT B0, `(.L_x_105) ;  /* 0x0000099000007945 */ /* 0x000fe20003800200 */
[----:B------:R-:W-:Y:S01]  /*6060*/  F2FP.F16.E4M3.UNPACK_B R64, R83.H1 ;  /* 0x00000053ff40723e */ /* 0x000fe200030006ff */
[--C-:B------:R-:W-:Y:S01]  /*6070*/  HADD2.F32 R2, -RZ, R3.reuse.H0_H0 ;  /* 0x20000003ff027230 */ /* 0x100fe20000004100 */
[----:B----4-:R-:W-:Y:S01]  /*6080*/  F2FP.F16.E4M3.UNPACK_B R74, R86 ;  /* 0x00000056ff4a723e */ /* 0x010fe200020006ff */
[----:B------:R-:W-:Y:S01]  /*6090*/  HADD2.F32 R50, -RZ, R3.H1_H1 ;  /* 0x30000003ff327230 */ /* 0x000fe20000004100 */
[----:B------:R-:W-:Y:S01]  /*60a0*/  F2FP.F16.E4M3.UNPACK_B R3, R81.H1 ;  /* 0x00000051ff03723e */ /* 0x000fe200030006ff */
[--C-:B------:R-:W-:Y:S01]  /*60b0*/  HADD2.F32 R51, -RZ, R0.reuse.H0_H0 ;  /* 0x20000000ff337230 */ /* 0x100fe20000004100 */
[----:B------:R-:W-:Y:S01]  /*60c0*/  IADD3 R114, PT, PT, R100, UR49, RZ ;  /* 0x0000003164727c10 */ /* 0x000fe2000fffe0ff */
[----:B------:R-:W-:Y:S01]  /*60d0*/  HADD2.F32 R52, -RZ, R0.H1_H1 ;  /* 0x30000000ff347230 */ /* 0x000fe20000004100 */
[----:B------:R-:W-:Y:S01]  /*60e0*/  LDTM.16dp32bit_t0_t15.x32 R4, tmem[UR4] ;  /* 0x00000004000479ee */ /* 0x000fe20008a80000 */
[----:B------:R-:W1:Y:S01]  /*60f0*/  LDTM.16dp32bit_t16_t31.x32 R4, tmem[UR4+0x20] ;  /* 0x00002004000479ee */ /* 0x000e620008aa0000 */
[-C--:B------:R-:W-:Y:S01]  /*6100*/  F2FP.F16.E4M3.UNPACK_B R0, R82.reuse ;  /* 0x00000052ff00723e */ /* 0x080fe200020006ff */
[--C-:B------:R-:W-:Y:S01]  /*6110*/  HADD2.F32 R55, -RZ, R3.reuse.H0_H0 ;  /* 0x20000003ff377230 */ /* 0x100fe20000004100 */
[----:B------:R-:W-:Y:S01]  /*6120*/  SHF.L.U32 R117, R102, 0x4, RZ ;  /* 0x0000000466757819 */ /* 0x000fe200000006ff */
[----:B------:R-:W-:Y:S01]  /*6130*/  HADD2.F32 R56, -RZ, R3.H1_H1 ;  /* 0x30000003ff387230 */ /* 0x000fe20000004100 */
[----:B------:R-:W-:Y:S01]  /*6140*/  F2FP.F16.E4M3.UNPACK_B R3, R82.H1 ;  /* 0x00000052ff03723e */ /* 0x000fe200030006ff */
[--C-:B------:R-:W-:Y:S01]  /*6150*/  HADD2.F32 R57, -RZ, R0.reuse.H0_H0 ;  /* 0x20000000ff397230 */ /* 0x100fe20000004100 */
[----:B------:R-:W-:Y:S01]  /*6160*/  IADD3 R114, PT, PT, R114, R117, RZ ;  /* 0x0000007572727210 */ /* 0x000fe20007ffe0ff */
[----:B------:R-:W-:Y:S01]  /*6170*/  HADD2.F32 R58, -RZ, R0.H1_H1 ;  /* 0x30000000ff3a7230 */ /* 0x000fe20000004100 */
[----:B------:R-:W-:Y:S01]  /*6180*/  F2FP.F16.E4M3.UNPACK_B R0, R83 ;  /* 0x00000053ff00723e */ /* 0x000fe200020006ff */
[--C-:B------:R-:W-:Y:S01]  /*6190*/  HADD2.F32 R59, -RZ, R3.reuse.H0_H0 ;  /* 0x20000003ff3b7230 */ /* 0x100fe20000004100 */
[----:B------:R-:W-:Y:S01]  /*61a0*/  ISETP.NE.AND P0, PT, R110, RZ, PT ;  /* 0x000000ff6e00720c */ /* 0x000fe20003f05270 */
[----:B------:R-:W-:Y:S01]  /*61b0*/  HADD2.F32 R60, -RZ, R3.H1_H1 ;  /* 0x30000003ff3c7230 */ /* 0x000fe20000004100 */
[-C--:B------:R-:W-:Y:S01]  /*61c0*/  F2FP.F16.E4M3.UNPACK_B R3, R84.reuse ;  /* 0x00000054ff03723e */ /* 0x080fe200020006ff */
[--C-:B------:R-:W-:Y:S01]  /*61d0*/  HADD2.F32 R61, -RZ, R0.reuse.H0_H0 ;  /* 0x20000000ff3d7230 */ /* 0x100fe20000004100 */
[----:B------:R-:W-:Y:S01]  /*61e0*/  ISETP.NE.AND P6, PT, R118, RZ, PT ;  /* 0x000000ff7600720c */ /* 0x000fe20003fc5270 */
[----:B------:R-:W-:Y:S01]  /*61f0*/  HADD2.F32 R62, -RZ, R0.H1_H1 ;  /* 0x30000000ff3e7230 */ /* 0x000fe20000004100 */
[----:B------:R-:W-:Y:S01]  /*6200*/  F2FP.F16.E4M3.UNPACK_B R0, R84.H1 ;  /* 0x00000054ff00723e */ /* 0x000fe200030006ff */
[--C-:B------:R-:W-:Y:S02]  /*6210*/  HADD2.F32 R65, -RZ, R3.reuse.H0_H0 ;  /* 0x20000003ff417230 */ /* 0x100fe40000004100 */
[----:B------:R-:W-:Y:S01]  /*6220*/  HADD2.F32 R66, -RZ, R3.H1_H1 ;  /* 0x30000003ff427230 */ /* 0x000fe20000004100 */
[-C--:B------:R-:W-:Y:S01]  /*6230*/  F2FP.F16.E4M3.UNPACK_B R3, R85.reuse ;  /* 0x00000055ff03723e */ /* 0x080fe200020006ff */
[--C-:B------:R-:W-:Y:S02]  /*6240*/  HADD2.F32 R67, -RZ, R0.reuse.H0_H0 ;  /* 0x20000000ff437230 */ /* 0x100fe40000004100 */
[----:B------:R-:W-:Y:S01]  /*6250*/  HADD2.F32 R68, -RZ, R0.H1_H1 ;  /* 0x30000000ff447230 */ /* 0x000fe20000004100 */
[----:B------:R-:W-:Y:S01]  /*6260*/  F2FP.F16.E4M3.UNPACK_B R0, R85.H1 ;  /* 0x00000055ff00723e */ /* 0x000fe200030006ff */
[--C-:B------:R-:W-:Y:S02]  /*6270*/  HADD2.F32 R69, -RZ, R3.reuse.H0_H0 ;  /* 0x20000003ff457230 */ /* 0x100fe40000004100 */
[C---:B-1----:R-:W-:Y:S01]  /*6280*/  FMUL R7, R47.reuse, R7 ;  /* 0x000000072f077220 */ /* 0x042fe20000400000 */
[----:B------:R-:W-:Y:S01]  /*6290*/  HADD2.F32 R70, -RZ, R3.H1_H1 ;  /* 0x30000003ff467230 */ /* 0x000fe20000004100 */
[----:B------:R-:W-:Y:S01]  /*62a0*/  F2FP.F16.E4M3.UNPACK_B R3, R86.H1 ;  /* 0x00000056ff03723e */ /* 0x000fe200030006ff */
[--C-:B------:R-:W-:Y:S02]  /*62b0*/  HADD2.F32 R71, -RZ, R0.reuse.H0_H0 ;  /* 0x20000000ff477230 */ /* 0x100fe40000004100 */
[----:B------:R-:W-:Y:S02]  /*62c0*/  HADD2.F32 R72, -RZ, R0.H1_H1 ;  /* 0x30000000ff487230 */ /* 0x000fe40000004100 */
[----:B------:R-:W-:Y:S01]  /*62d0*/  FMUL R0, R47, R4 ;  /* 0x000000042f007220 */ /* 0x000fe20000400000 */
[--C-:B------:R-:W-:Y:S01]  /*62e0*/  HADD2.F32 R73, -RZ, R74.reuse.H0_H0 ;  /* 0x2000004aff497230 */ /* 0x100fe20000004100 */
[----:B------:R-:W-:Y:S01]  /*62f0*/  F2FP.F16.E4M3.UNPACK_B R4, R87 ;  /* 0x00000057ff04723e */ /* 0x000fe200020006ff */
[----:B------:R-:W-:Y:S02]  /*6300*/  HADD2.F32 R74, -RZ, R74.H1_H1 ;  /* 0x3000004aff4a7230 */ /* 0x000fe40000004100 */
[----:B------:R-:W-:Y:S01]  /*6310*/  FFMA R0, R49, R2, R0 ;  /* 0x0000000231007223 */ /* 0x000fe20000000000 */
[----:B------:R-:W-:Y:S01]  /*6320*/  FMUL R2, R47, R5 ;  /* 0x000000052f027220 */ /* 0x000fe20000400000 */
[--C-:B------:R-:W-:Y:S01]  /*6330*/  HADD2.F32 R75, -RZ, R3.reuse.H0_H0 ;  /* 0x20000003ff4b7230 */ /* 0x100fe20000004100 */
[----:B------:R-:W-:Y:S01]  /*6340*/  F2FP.F16.E4M3.UNPACK_B R5, R87.H1 ;  /* 0x00000057ff05723e */ /* 0x000fe200030006ff */
[----:B------:R-:W-:Y:S02]  /*6350*/  HADD2.F32 R76, -RZ, R3.H1_H1 ;  /* 0x30000003ff4c7230 */ /* 0x000fe40000004100 */
[----:B------:R-:W-:Y:S01]  /*6360*/  FFMA R2, R49, R50, R2 ;  /* 0x0000003231027223 */ /* 0x000fe20000000002 */
[--C-:B------:R-:W-:Y:S02]  /*6370*/  HADD2.F32 R50, -RZ, R4.reuse.H0_H0 ;  /* 0x20000004ff327230 */ /* 0x100fe40000004100 */
[C---:B------:R-:W-:Y:S01]  /*6380*/  FMUL R3, R47.reuse, R6 ;  /* 0x000000062f037220 */ /* 0x040fe20000400000 */
[--C-:B------:R-:W-:Y:S02]  /*6390*/  HADD2.F32 R77, -RZ, R5.reuse.H1_H1 ;  /* 0x30000005ff4d7230 */ /* 0x100fe40000004100 */
[C---:B------:R-:W-:Y:S01]  /*63a0*/  FMUL R6, R47.reuse, R11 ;  /* 0x0000000b2f067220 */ /* 0x040fe20000400000 */
[----:B------:R-:W-:Y:S01]  /*63b0*/  FMUL R11, R47, R16 ;  /* 0x000000102f0b7220 */ /* 0x000fe20000400000 */
[C---:B------:R-:W-:Y:S01]  /*63c0*/  FFMA R3, R49.reuse, R51, R3 ;  /* 0x0000003331037223 */ /* 0x040fe20000000003 */
[----:B------:R-:W-:Y:S01]  /*63d0*/  FFMA R7, R49, R52, R7 ;  /* 0x0000003431077223 */ /* 0x000fe20000000007 */
[----:B------:R-:W-:Y:S02]  /*63e0*/  HADD2.F32 R51, -RZ, R4.H1_H1 ;  /* 0x30000004ff337230 */ /* 0x000fe40000004100 */
[C---:B------:R-:W-:Y:S01]  /*63f0*/  FMUL R4, R47.reuse, R9 ;  /* 0x000000092f047220 */ /* 0x040fe20000400000 */
[----:B------:R-:W-:Y:S02]  /*6400*/  HADD2.F32 R52, -RZ, R5.H0_H0 ;  /* 0x20000005ff347230 */ /* 0x000fe40000004100 */
[----:B------:R-:W-:Y:S01]  /*6410*/  FMUL R16, R47, R21 ;  /* 0x000000152f107220 */ /* 0x000fe20000400000 */
[----:B------:R-:W-:Y:S01]  /*6420*/  F2FP.SATFINITE.E4M3.F32.PACK_AB_MERGE_C R78, R7, R3, RZ ;  /* 0x00000003074e723e */ /* 0x000fe200048070ff */
[C---:B------:R-:W-:Y:S01]  /*6430*/  FMUL R3, R47.reuse, R8 ;  /* 0x000000082f037220 */ /* 0x040fe20000400000 */
[C---:B------:R-:W-:Y:S01]  /*6440*/  FMUL R7, R47.reuse, R12 ;  /* 0x0000000c2f077220 */ /* 0x040fe20000400000 */
[C---:B------:R-:W-:Y:S01]  /*6450*/  FMUL R8, R47.reuse, R13 ;  /* 0x0000000d2f087220 */ /* 0x040fe20000400000 */
[----:B------:R-:W-:Y:S01]  /*6460*/  FMUL R12, R47, R17 ;  /* 0x000000112f0c7220 */ /* 0x000fe20000400000 */
[C---:B------:R-:W-:Y:S01]  /*6470*/  FFMA R3, R49.reuse, R53, R3 ;  /* 0x0000003531037223 */ /* 0x040fe20000000003 */
[----:B------:R-:W-:Y:S01]  /*6480*/  FFMA R4, R49, R54, R4 ;  /* 0x0000003631047223 */ /* 0x000fe20000000004 */
[C---:B------:R-:W-:Y:S01]  /*6490*/  FMUL R5, R47.reuse, R10 ;  /* 0x0000000a2f057220 */ /* 0x040fe20000400000 */
[C---:B------:R-:W-:Y:S01]  /*64a0*/  FMUL R9, R47.reuse, R14 ;  /* 0x0000000e2f097220 */ /* 0x040fe20000400000 */
[C---:B------:R-:W-:Y:S01]  /*64b0*/  FMUL R10, R47.reuse, R15 ;  /* 0x0000000f2f0a7220 */ /* 0x040fe20000400000 */
[----:B------:R-:W-:Y:S01]  /*64c0*/  FMUL R15, R47, R20 ;  /* 0x000000142f0f7220 */ /* 0x000fe20000400000 */
[C---:B------:R-:W-:Y:S01]  /*64d0*/  FFMA R5, R49.reuse, R55, R5 ;  /* 0x0000003731057223 */ /* 0x040fe20000000005 */
[C---:B------:R-:W-:Y:S01]  /*64e0*/  FFMA R6, R49.reuse, R56, R6 ;  /* 0x0000003831067223 */ /* 0x040fe20000000006 */
[C---:B------:R-:W-:Y:S01]  /*64f0*/  FFMA R7, R49.reuse, R57, R7 ;  /* 0x0000003931077223 */ /* 0x040fe20000000007 */
[C---:B------:R-:W-:Y:S01]  /*6500*/  FFMA R8, R49.reuse, R58, R8 ;  /* 0x0000003a31087223 */ /* 0x040fe20000000008 */
[--C-:B------:R-:W-:Y:S02]  /*6510*/  HADD2.F32 R63, -RZ, R64.reuse.H0_H0 ;  /* 0x20000040ff3f7230 */ /* 0x100fe40000004100 */
[C---:B------:R-:W-:Y:S01]  /*6520*/  FFMA R9, R49.reuse, R59, R9 ;  /* 0x0000003b31097223 */ /* 0x040fe20000000009 */
[----:B------:R-:W-:Y:S01]  /*6530*/  F2FP.SATFINITE.E4M3.F32.PACK_AB_MERGE_C R5, R6, R5, RZ ;  /* 0x000000050605723e */ /* 0x000fe200048070ff */
[C---:B------:R-:W-:Y:S01]  /*6540*/  FFMA R10, R49.reuse, R60, R10 ;  /* 0x0000003c310a7223 */ /* 0x040fe2000000000a */
[C---:B------:R-:W-:Y:S01]  /*6550*/  FFMA R11, R49.reuse, R61, R11 ;  /* 0x0000003d310b7223 */ /* 0x040fe2000000000b */
[----:B------:R-:W-:Y:S01]  /*6560*/  FFMA R12, R49, R62, R12 ;  /* 0x0000003e310c7223 */ /* 0x000fe2000000000c */
[C---:B------:R-:W-:Y:S01]  /*6570*/  FMUL R20, R47.reuse, R25 ;  /* 0x000000192f147220 */ /* 0x040fe20000400000 */
[C---:B------:R-:W-:Y:S01]  /*6580*/  FMUL R25, R47.reuse, R30 ;  /* 0x0000001e2f197220 */ /* 0x040fe20000400000 */
[C---:B------:R-:W-:Y:S01]  /*6590*/  FMUL R30, R47.reuse, R35 ;  /* 0x000000232f1e7220 */ /* 0x040fe20000400000 */
[----:B------:R-:W-:Y:S01]  /*65a0*/  F2FP.SATFINITE.E4M3.F32.PACK_AB_MERGE_C R9, R10, R9, RZ ;  /* 0x000000090a09723e */ /* 0x000fe200048070ff */
[----:B------:R-:W-:Y:S02]  /*65b0*/  HADD2.F32 R64, -RZ, R64.H1_H1 ;  /* 0x30000040ff407230 */ /* 0x000fe40000004100 */
[C---:B------:R-:W-:Y:S01]  /*65c0*/  FMUL R13, R47.reuse, R18 ;  /* 0x000000122f0d7220 */ /* 0x040fe20000400000 */
[C---:B------:R-:W-:Y:S01]  /*65d0*/  FMUL R14, R47.reuse, R19 ;  /* 0x000000132f0e7220 */ /* 0x040fe20000400000 */
[C---:B------:R-:W-:Y:S01]  /*65e0*/  FMUL R17, R47.reuse, R22 ;  /* 0x000000162f117220 */ /* 0x040fe20000400000 */
[----:B------:R-:W-:Y:S01]  /*65f0*/  FMUL R18, R47, R23 ;  /* 0x000000172f127220 */ /* 0x000fe20000400000 */
[C---:B------:R-:W-:Y:S01]  /*6600*/  FFMA R13, R49.reuse, R63, R13 ;  /* 0x0000003f310d7223 */ /* 0x040fe2000000000d */
[C---:B------:R-:W-:Y:S01]  /*6610*/  FFMA R14, R49.reuse, R64, R14 ;  /* 0x00000040310e7223 */ /* 0x040fe2000000000e */
[----:B------:R-:W-:Y:S01]  /*6620*/  FFMA R15, R49, R65, R15 ;  /* 0x00000041310f7223 */ /* 0x000fe2000000000f */
[----:B------:R-:W-:Y:S01]  /*6630*/  FMUL R19, R47, R24 ;  /* 0x000000182f137220 */ /* 0x000fe20000400000 */
[C---:B------:R-:W-:Y:S01]  /*6640*/  FFMA R16, R49.reuse, R66, R16 ;  /* 0x0000004231107223 */ /* 0x040fe20000000010 */
[----:B------:R-:W-:Y:S01]  /*6650*/  FFMA R17, R49, R67, R17 ;  /* 0x0000004331117223 */ /* 0x000fe20000000011 */
[----:B------:R-:W-:Y:S01]  /*6660*/  F2FP.SATFINITE.E4M3.F32.PACK_AB_MERGE_C R13, R14, R13, RZ ;  /* 0x0000000d0e0d723e */ /* 0x000fe200048070ff */
[C---:B------:R-:W-:Y:S01]  /*6670*/  FMUL R21, R47.reuse, R26 ;  /* 0x0000001a2f157220 */ /* 0x040fe20000400000 */
[----:B------:R-:W-:Y:S01]  /*6680*/  FMUL R22, R47, R27 ;  /* 0x0000001b2f167220 */ /* 0x000fe20000400000 */
[C---:B------:R-:W-:Y:S01]  /*6690*/  FFMA R18, R49.reuse, R68, R18 ;  /* 0x0000004431127223 */ /* 0x040fe20000000012 */
[----:B------:R-:W-:Y:S01]  /*66a0*/  FFMA R19, R49, R69, R19 ;  /* 0x0000004531137223 */ /* 0x000fe20000000013 */
[----:B------:R-:W-:Y:S01]  /*66b0*/  FMUL R23, R47, R28 ;  /* 0x0000001c2f177220 */ /* 0x000fe20000400000 */
[----:B------:R-:W-:Y:S01]  /*66c0*/  FFMA R20, R49, R70, R20 ;  /* 0x0000004631147223 */ /* 0x000fe20000000014 */
[----:B------:R-:W-:Y:S01]  /*66d0*/  FMUL R24, R47, R29 ;  /* 0x0000001d2f187220 */ /* 0x000fe20000400000 */
[C---:B------:R-:W-:Y:S01]  /*66e0*/  FFMA R21, R49.reuse, R71, R21 ;  /* 0x0000004731157223 */ /* 0x040fe20000000015 */
[----:B------:R-:W-:Y:S01]  /*66f0*/  FFMA R22, R49, R72, R22 ;  /* 0x0000004831167223 */ /* 0x000fe20000000016 */
[C---:B------:R-:W-:Y:S01]  /*6700*/  FMUL R26, R47.reuse, R31 ;  /* 0x0000001f2f1a7220 */ /* 0x040fe20000400000 */
[----:B------:R-:W-:Y:S01]  /*6710*/  FMUL R27, R47, R32 ;  /* 0x000000202f1b7220 */ /* 0x000fe20000400000 */
[----:B------:R-:W-:Y:S01]  /*6720*/  FFMA R23, R49, R73, R23 ;  /* 0x0000004931177223 */ /* 0x000fe20000000017 */
[----:B------:R-:W-:Y:S01]  /*6730*/  FMUL R28, R47, R33 ;  /* 0x000000212f1c7220 */ /* 0x000fe20000400000 */
[----:B------:R-:W-:Y:S01]  /*6740*/  FFMA R24, R49, R74, R24 ;  /* 0x0000004a31187223 */ /* 0x000fe20000000018 */
[----:B------:R-:W-:Y:S01]  /*6750*/  FMUL R29, R47, R34 ;  /* 0x000000222f1d7220 */ /* 0x000fe20000400000 */
[C---:B------:R-:W-:Y:S01]  /*6760*/  FFMA R25, R49.reuse, R75, R25 ;  /* 0x0000004b31197223 */ /* 0x040fe20000000019 */
[C---:B------:R-:W-:Y:S01]  /*6770*/  FFMA R26, R49.reuse, R76, R26 ;  /* 0x0000004c311a7223 */ /* 0x040fe2000000001a */
[C---:B------:R-:W-:Y:S01]  /*6780*/  FFMA R27, R49.reuse, R50, R27 ;  /* 0x00000032311b7223 */ /* 0x040fe2000000001b */
[C---:B------:R-:W-:Y:S01]  /*6790*/  FFMA R28, R49.reuse, R51, R28 ;  /* 0x00000033311c7223 */ /* 0x040fe2000000001c */
[----:B------:R-:W-:Y:S01]  /*67a0*/  F2FP.SATFINITE.E4M3.F32.PACK_AB_MERGE_C R17, R18, R17, RZ ;  /* 0x000000111211723e */ /* 0x000fe200048070ff */
[C---:B------:R-:W-:Y:S01]  /*67b0*/  FFMA R29, R49.reuse, R52, R29 ;  /* 0x00000034311d7223 */ /* 0x040fe2000000001d */
[----:B------:R-:W-:Y:S01]  /*67c0*/  F2FP.SATFINITE.E4M3.F32.PACK_AB_MERGE_C R21, R22, R21, RZ ;  /* 0x000000151615723e */ /* 0x000fe200048070ff */
[----:B------:R-:W-:Y:S01]  /*67d0*/  FFMA R30, R49, R77, R30 ;  /* 0x0000004d311e7223 */ /* 0x000fe2000000001e */
[----:B------:R-:W-:Y:S02]  /*67e0*/  F2FP.SATFINITE.E4M3.F32.PACK_AB_MERGE_C R32, R2, R0, R78 ;  /* 0x000000000220723e */ /* 0x000fe4000480704e */
[----:B------:R-:W-:Y:S02]  /*67f0*/  F2FP.SATFINITE.E4M3.F32.PACK_AB_MERGE_C R33, R4, R3, R5 ;  /* 0x000000030421723e */ /* 0x000fe40004807005 */
[----:B------:R-:W-:Y:S02]  /*6800*/  F2FP.SATFINITE.E4M3.F32.PACK_AB_MERGE_C R34, R8, R7, R9 ;  /* 0x000000070822723e */ /* 0x000fe40004807009 */
[----:B------:R-:W-:Y:S02]  /*6810*/  F2FP.SATFINITE.E4M3.F32.PACK_AB_MERGE_C R35, R12, R11, R13 ;  /* 0x0000000b0c23723e */ /* 0x000fe4000480700d */
[----:B------:R-:W-:Y:S02]  /*6820*/  F2FP.SATFINITE.E4M3.F32.PACK_AB_MERGE_C R16, R16, R15, R17 ;  /* 0x0000000f1010723e */ /* 0x000fe40004807011 */
[----:B------:R-:W-:Y:S01]  /*6830*/  F2FP.SATFINITE.E4M3.F32.PACK_AB_MERGE_C R17, R20, R19, R21 ;  /* 0x000000131411723e */ /* 0x000fe20004807015 */
[----:B------:R1:W-:Y:S01]  /*6840*/  STS.128 [R100+UR49+0x4200], R32 ;  /* 0x0042002064007988 */ /* 0x0003e20008000c31 */
[----:B------:R-:W-:Y:S02]  /*6850*/  F2FP.SATFINITE.E4M3.F32.PACK_AB_MERGE_C R18, R26, R25, RZ ;  /* 0x000000191a12723e */ /* 0x000fe400048070ff */
[----:B------:R-:W-:Y:S02]  /*6860*/  F2FP.SATFINITE.E4M3.F32.PACK_AB_MERGE_C R19, R30, R29, RZ ;  /* 0x0000001d1e13723e */ /* 0x000fe400048070ff */
[----:B------:R-:W-:Y:S02]  /*6870*/  F2FP.SATFINITE.E4M3.F32.PACK_AB_MERGE_C R18, R24, R23, R18 ;  /* 0x000000171812723e */ /* 0x000fe40004807012 */
[----:B------:R-:W-:Y:S02]  /*6880*/  F2FP.SATFINITE.E4M3.F32.PACK_AB_MERGE_C R19, R28, R27, R19 ;  /* 0x0000001b1c13723e */ /* 0x000fe40004807013 */
[----:B------:R-:W-:Y:S02]  /*6890*/  LEA R0, R105, UR49, 0x3 ;  /* 0x0000003169007c11 */ /* 0x000fe4000f8e18ff */
[----:B------:R-:W-:Y:S01]  /*68a0*/  @P6 SHF.L.U32 R2, R104, 0x1f, RZ ;  /* 0x0000001f68026819 */ /* 0x000fe200000006ff */
[----:B------:R1:W-:Y:S01]  /*68b0*/  STS.128 [R114+0x4210], R16 ;  /* 0x0042101072007388 */ /* 0x0003e20000000c00 */
[----:B------:R-:W-:Y:S01]  /*68c0*/  @!PT LDS RZ, [RZ] ;  /* 0x00000000fffff984 */ /* 0x000fe20000000800 */
[----:B------:R-:W-:Y:S01]  /*68d0*/  @!PT LDS RZ, [RZ] ;  /* 0x00000000fffff984 */ /* 0x000fe20000000800 */
[----:B------:R-:W-:Y:S01]  /*68e0*/  @!PT LDS RZ, [RZ] ;  /* 0x00000000fffff984 */ /* 0x000fe20000000800 */
[----:B------:R-:W-:Y:S01]  /*68f0*/  @!PT LDS RZ, [RZ] ;  /* 0x00000000fffff984 */ /* 0x000fe20000000800 */
[----:B------:R2:W-:Y:S07]  /*6900*/  MEMBAR.ALL.CTA ;  /* 0x0000000000007992 */ /* 0x0005ee0000008000 */
[----:B--2---:R-:W2:Y:S02]  /*6910*/  FENCE.VIEW.ASYNC.S ;  /* 0x00000000000073c6 */ /* 0x004ea40000000000 */
[----:B--2---:R-:W-:Y:S06]  /*6920*/  BAR.SYNC.DEFER_BLOCKING 0x1, 0x80 ;  /* 0x0042000000007b1d */ /* 0x004fec0000010000 */
[----:B------:R-:W-:Y:S05]  /*6930*/  @P0 BRA `(.L_x_106) ;  /* 0x0000000000280947 */ /* 0x000fea0003800000 */
[----:B------:R-:W-:Y:S02]  /*6940*/  UIADD3 UR4, UPT, UPT, UR49, 0x4200, URZ ;  /* 0x0000420031047890 */ /* 0x000fe4000fffe0ff */
[----:B------:R-:W-:Y:S01]  /*6950*/  UIADD3 UR6, UP0, UPT, UR52, 0x680, URZ ;  /* 0x0000068034067890 */ /* 0x000fe2000ff1e0ff */
[----:B------:R-:W-:Y:S03]  /*6960*/  UMOV UR43, UR36 ;  /* 0x00000024002b7c82 */ /* 0x000fe60008000000 */
[----:B------:R-:W-:Y:S01]  /*6970*/  MOV R109, UR4 ;  /* 0x00000004006d7c02 */ /* 0x000fe20008000f00 */
[----:B------:R-:W-:Y:S03]  /*6980*/  UIADD3.X UR7, UPT, UPT, URZ, UR53, URZ, UP0, !UPT ;  /* 0x00000035ff077290 */ /* 0x000fe600087fe4ff */
[----:B------:R-:W-:Y:S11]  /*6990*/  R2UR UR40, R109 ;  /* 0x000000006d2872ca */ /* 0x000ff600000e0000 */
[----:B------:R-:W-:Y:S02]  /*69a0*/  @!UPT UIADD3 URZ, UPT, UPT, URZ, URZ, URZ ;  /* 0x000000fffffff290 */ /* 0x000fe4000fffe0ff */
[----:B------:R2:W-:Y:S01]  /*69b0*/  UTMASTG.3D [UR40], [UR6] ;  /* 0x00000028060073b5 */ /* 0x0005e20008010000 */
[----:B------:R0:W-:Y:S01]  /*69c0*/  UTMACMDFLUSH ;  /* 0x00000000000079b7 */ /* 0x0001e20000000000 */
[----:B--2---:R-:W-:Y:S04]  /*69d0*/  DEPBAR.LE SB0, 0x1 ;  /* 0x000080400000791a */ /* 0x004fe80000000000 */
.L_x_106:
[----:B------:R-:W-:Y:S05]  /*69e0*/  BSYNC.RECONVERGENT B0 ;  /* 0x0000000000007941 */ /* 0x000fea0003800200 */
.L_x_105:
[----:B------:R-:W-:Y:S06]  /*69f0*/  BAR.SYNC.DEFER_BLOCKING 0x1, 0x80 ;  /* 0x0042000000007b1d */ /* 0x000fec0000010000 */
[----:B------:R-:W2:Y:S01]  /*6a00*/  @P6 SYNCS.PHASECHK.TRANS64.TRYWAIT P0, [R0+URZ+0xa0], R2 ;  /* 0x0000a002000065a7 */ /* 0x000ea200080011ff */
[----:B------:R-:W-:Y:S01]  /*6a10*/  BSSY B1, `(.L_x_107) ;  /* 0x0000021000017945 */ /* 0x000fe20003800000 */
[----:B--2---:R-:W-:Y:S03]  /*6a20*/  @P6 SEL R115, RZ, 0x1, !P0 ;  /* 0x00000001ff736807 */ /* 0x004fe60004000000 */
[----:B------:R-:W-:Y:S05]  /*6a30*/  @!P6 BRA `(.L_x_108) ;  /* 0x000000000078e947 */ /* 0x000fea0003800000 */
[----:B------:R-:W-:Y:S01]  /*6a40*/  ISETP.NE.AND P1, PT, R116, RZ, PT ;  /* 0x000000ff7400720c */ /* 0x000fe20003f25270 */
[----:B------:R-:W-:Y:S01]  /*6a50*/  BSSY B0, `(.L_x_109) ;  /* 0x0000009000007945 */ /* 0x000fe20003800000 */
[----:B------:R-:W-:Y:S11]  /*6a60*/  ISETP.NE.AND P0, PT, R115, RZ, PT ;  /* 0x000000ff7300720c */ /* 0x000ff60003f05270 */
[----:B------:R-:W-:Y:S05]  /*6a70*/  @P1 IMAD R2, R105, 0x1000, R100 ;  /* 0x0000100069021824 */ /* 0x000fea00078e0264 */
[----:B------:R-:W-:Y:S05]  /*6a80*/  @P1 IADD3 R4, PT, PT, R2, UR49, RZ ;  /* 0x0000003102041c10 */ /* 0x000fea000fffe0ff */
[----:B------:R-:W-:Y:S01]  /*6a90*/  @P1 IMAD.IADD R4, R4, 0x1, R117 ;  /* 0x0000000104041824 */ /* 0x000fe200078e0275 */
[----:B------:R-:W-:Y:S06]  /*6aa0*/  @P0 BRA `(.L_x_110) ;  /* 0x00000000000c0947 */ /* 0x000fec0003800000 */
[----:B------:R-:W-:Y:S04]  /*6ab0*/  SHF.L.U32 R3, R104, 0x1f, RZ ;  /* 0x0000001f68037819 */ /* 0x000fe800000006ff */
[----:B------:R-:W2:Y:S02]  /*6ac0*/  SYNCS.PHASECHK.TRANS64.TRYWAIT P0, [R0+URZ+0xa0], R3 ;  /* 0x0000a003000075a7 */ /* 0x000ea400080011ff */
[----:B--2---:R-:W-:Y:S05]  /*6ad0*/  @!P0 BRA `(.L_x_111) ;  /* 0x00000034005c8947 */ /* 0x004fea0003800000 */
.L_x_110:
[----:B------:R-:W-:Y:S05]  /*6ae0*/  BSYNC B0 ;  /* 0x0000000000007941 */ /* 0x000fea0003800000 */
.L_x_109:
[----:B------:R-:W-:Y:S01]  /*6af0*/  ISETP.NE.AND P0, PT, R116, RZ, PT ;  /* 0x000000ff7400720c */ /* 0x000fe20003f05270 */
[----:B------:R-:W-:Y:S11]  /*6b00*/  VIADD R105, R105, 0x1 ;  /* 0x0000000169697836 */ /* 0x000ff60000000000 */
[----:B------:R-:W-:Y:S01]  /*6b10*/  @!UPT UIADD3 URZ, UPT, UPT, URZ, URZ, URZ ;  /* 0x000000fffffff290 */ /* 0x000fe2000fffe0ff */
[----:B------:R3:W4:Y:S04]  /*6b20*/  @P0 LDS.128 R80, [R2+UR49+0x200] ;  /* 0x0002003102500984 */ /* 0x0007280008000c00 */
[----:B------:R1:W1:Y:S01]  /*6b30*/  @P0 LDS.128 R84, [R4+0x210] ;  /* 0x0002100004540984 */ /* 0x0002620000000c00 */
        /* <DEDUP_REMOVED lines=8> */
[----:B---3--:R-:W-:Y:S02]  /*6bc0*/  VIADD R2, R0, 0xc0 ;  /* 0x000000c000027836 */ /* 0x008fe40000000000 */
[----:B--2---:R-:W-:Y:S05]  /*6bd0*/  IMAD.U32 R0, RZ, RZ, UR37 ;  /* 0x00000025ff007e24 */ /* 0x004fea000f8e00ff */
[----:B------:R-:W-:Y:S04]  /*6be0*/  PRMT R0, R0, 0x654, R2 ;  /* 0x0000065400007816 */ /* 0x000fe80000000002 */
[----:B-----5:R2:W-:Y:S02]  /*6bf0*/  SYNCS.ARRIVE.TRANS64.RED.A1T0 RZ, [R0+URZ], RZ ;  /* 0x000000ff00ff79a7 */ /* 0x0205e400081004ff */
[----:B--2---:R-:W-:Y:S04]  /*6c00*/  SEL R0, RZ, 0x1, P0 ;  /* 0x00000001ff007807 */ /* 0x004fe80000000000 */
[----:B-1--4-:R-:W-:Y:S02]  /*6c10*/  LOP3.LUT R104, R104, R0, RZ, 0x3c, !PT ;  /* 0x0000000068687212 */ /* 0x012fe400078e3cff */
.L_x_108:
[----:B------:R-:W-:Y:S05]  /*6c20*/  BSYNC B1 ;  /* 0x0000000000017941 */ /* 0x000fea0003800000 */
.L_x_107:
[----:B------:R-:W-:Y:S05]  /*6c30*/  VIADD R0, R48, 0x40 ;  /* 0x0000004030007836 */ /* 0x000fea0000000000 */
[----:B------:R-:W-:Y:S04]  /*6c40*/  SHF.R.U32.HI R0, RZ, 0x15, R0 ;  /* 0x00000015ff007819 */ /* 0x000fe80000011600 */
[----:B------:R-:W-:Y:S11]  /*6c50*/  LOP3.LUT P0, RZ, R0, 0x3, R101, 0x48, !PT ;  /* 0x0000000300ff7812 */ /* 0x000ff60007804865 */
[----:B------:R-:W-:Y:S02]  /*6c60*/  @!UPT UIADD3 URZ, UPT, UPT, URZ, URZ, URZ ;  /* 0x000000fffffff290 */ /* 0x000fe4000fffe0ff */
[----:B------:R-:W-:Y:S05]  /*6c70*/  @!P0 BRA `(.L_x_112) ;  /* 0x0000000000408947 */ /* 0x000fea0003800000 */
[----:B------:R-:W2:Y:S01]  /*6c80*/  LDCU.64 UR8, c[0x4][0x78] ;  /* 0x01000f00ff0877ac */ /* 0x000ea20008000a00 */
[----:B------:R-:W-:Y:S01]  /*6c90*/  MOV R3, 0x0 ;  /* 0x0000000000037802 */ /* 0x000fe20000000f00 */
[----:B------:R-:W-:Y:S02]  /*6ca0*/  HFMA2 R12, -RZ, RZ, 0, 5.9604644775390625e-08 ;  /* 0x00000001ff0c7431 */ /* 0x000fe400000001ff */
[----:B------:R-:W-:Y:S02]  /*6cb0*/  IMAD.MOV.U32 R8, RZ, RZ, 0x192 ;  /* 0x00000192ff087424 */ /* 0x000fe400078e00ff */
[----:B------:R-:W-:Y:S01]  /*6cc0*/  IMAD.MOV.U32 R13, RZ, RZ, RZ ;  /* 0x000000ffff0d7224 */ /* 0x000fe200078e00ff */
[----:B------:R-:W3:Y:S01]  /*6cd0*/  LDCU.64 UR6, c[0x4][0x80] ;  /* 0x01001000ff0677ac */ /* 0x000ee20008000a00 */
[----:B------:R-:W4:Y:S01]  /*6ce0*/  LDC.64 R2, c[0x4][R3] ;  /* 0x0100000003027b82 */ /* 0x000f220000000a00 */
[----:B------:R-:W5:Y:S01]  /*6cf0*/  LDCU.64 UR4, c[0x4][0x18] ;  /* 0x01000300ff0477ac */ /* 0x000f620008000a00 */
[----:B--2---:R-:W-:Y:S01]  /*6d00*/  MOV R5, UR9 ;  /* 0x0000000900057c02 */ /* 0x004fe20008000f00 */
[----:B------:R-:W-:Y:S01]  /*6d10*/  IMAD.U32 R4, RZ, RZ, UR8 ;  /* 0x00000008ff047e24 */ /* 0x000fe2000f8e00ff */
[----:B---3--:R-:W-:Y:S01]  /*6d20*/  MOV R7, UR7 ;  /* 0x0000000700077c02 */ /* 0x008fe20008000f00 */
[----:B------:R-:W-:Y:S01]  /*6d30*/  IMAD.U32 R6, RZ, RZ, UR6 ;  /* 0x00000006ff067e24 */ /* 0x000fe2000f8e00ff */
[----:B-----5:R-:W-:Y:S01]  /*6d40*/  MOV R11, UR5 ;  /* 0x00000005000b7c02 */ /* 0x020fe20008000f00 */
[----:B------:R-:W-:Y:S02]  /*6d50*/  IMAD.U32 R10, RZ, RZ, UR4 ;  /* 0x00000004ff0a7e24 */ /* 0x000fe4000f8e00ff */
[----:B------:R-:W-:Y:S07]  /*6d60*/  LEPC R20, `(.L_x_112) ;  /* 0x000000001014794e */ /* 0x000fee0000000000 */
[----:B-1--4-:R-:W-:Y:S05]  /*6d70*/  CALL.ABS.NOINC R2 ;  /* 0x0000000002007343 */ /* 0x012fea0003c00000 */
.L_x_112:
[-C--:B------:R-:W-:Y:S01]  /*6d80*/  F2FP.F16.E4M3.UNPACK_B R0, R81.reuse ;  /* 0x00000051ff00723e */ /* 0x080fe200020006ff */
[----:B------:R-:W-:Y:S05]  /*6d90*/  WARPSYNC.ALL ;  /* 0x0000000000007948 */ /* 0x000fea0003800000 */
[----:B------:R-:W-:Y:S01]  /*6da0*/  R2UR UR4, R48 ;  /* 0x00000000300472ca */ /* 0x000fe200000e0000 */
[--C-:B------:R-:W-:Y:S01]  /*6db0*/  HADD2.F32 R54, -RZ, R0.reuse.H0_H0 ;  /* 0x20000000ff367230 */ /* 0x100fe20000004100 */
[-C--:B------:R-:W-:Y:S01]  /*6dc0*/  F2FP.F16.E4M3.UNPACK_B R2, R80.reuse.H1 ;  /* 0x00000050ff02723e */ /* 0x080fe200030006ff */
[----:B------:R-:W-:Y:S01]  /*6dd0*/  HADD2.F32 R55, -RZ, R0.H1_H1 ;  /* 0x30000000ff377230 */ /* 0x000fe20000004100 */
[----:B------:R-:W-:Y:S01]  /*6de0*/  F2FP.F16.E4M3.UNPACK_B R0, R81.H1 ;  /* 0x00000051ff00723e */ /* 0x000fe200030006ff */
[----:B------:R-:W-:Y:S01]  /*6df0*/  BSSY.RECONVERGENT B0, `(.L_x_113) ;  /* 0x0000095000007945 */ /* 0x000fe20003800200 */
[----:B------:R-:W-:Y:S01]  /*6e00*/  F2FP.F16.E4M3.UNPACK_B R3, R80 ;  /* 0x00000050ff03723e */ /* 0x000fe200020006ff */
[----:B------:R-:W-:Y:S01]  /*6e10*/  HADD2.F32 R52, -RZ, R2.H0_H0 ;  /* 0x20000002ff347230 */ /* 0x000fe20000004100 */
[----:B------:R-:W-:Y:S01]  /*6e20*/  ISETP.NE.AND P0, PT, R110, RZ, PT ;  /* 0x000000ff6e00720c */ /* 0x000fe20003f05270 */
[--C-:B------:R-:W-:Y:S01]  /*6e30*/  HADD2.F32 R56, -RZ, R0.reuse.H0_H0 ;  /* 0x20000000ff387230 */ /* 0x100fe20000004100 */
[----:B------:R-:W-:Y:S01]  /*6e40*/  ISETP.NE.AND P6, PT, R118, RZ, PT ;  /* 0x000000ff7600720c */ /* 0x000fe20003fc5270 */
[----:B------:R-:W-:Y:S01]  /*6e50*/  HADD2.F32 R57, -RZ, R0.H1_H1 ;  /* 0x30000000ff397230 */ /* 0x000fe20000004100 */
[-C--:B------:R-:W-:Y:S01]  /*6e60*/  F2FP.F16.E4M3.UNPACK_B R0, R83.reuse ;  /* 0x00000053ff00723e */ /* 0x080fe200020006ff */
[----:B-1----:R-:W-:Y:S01]  /*6e70*/  LDTM.16dp32bit_t0_t15.x32 R4, tmem[UR4+0x40] ;  /* 0x00004004000479ee */ /* 0x002fe20008a80000 */
[----:B------:R-:W1:Y:S01]  /*6e80*/  LDTM.16dp32bit_t16_t31.x32 R4, tmem[UR4+0x60] ;  /* 0x00006004000479ee */ /* 0x000e620008aa0000 */
[----:B------:R-:W-:Y:S01]  /*6e90*/  HADD2.F32 R53, -RZ, R2.H1_H1 ;  /* 0x30000002ff357230 */ /* 0x000fe20000004100 */
[----:B------:R-:W-:Y:S01]  /*6ea0*/  F2FP.F16.E4M3.UNPACK_B R2, R82.H1 ;  /* 0x00000052ff02723e */ /* 0x000fe200030006ff */
[--C-:B------:R-:W-:Y:S02]  /*6eb0*/  HADD2.F32 R50, -RZ, R3.reuse.H0_H0 ;  /* 0x20000003ff327230 */ /* 0x100fe40000004100 */
[--C-:B------:R-:W-:Y:S02]  /*6ec0*/  HADD2.F32 R62, -RZ, R0.reuse.H0_H0 ;  /* 0x20000000ff3e7230 */ /* 0x100fe40000004100 */
[----:B------:R-:W-:Y:S01]  /*6ed0*/  HADD2.F32 R63, -RZ, R0.H1_H1 ;  /* 0x30000000ff3f7230 */ /* 0x000fe20000004100 */
[----:B------:R-:W-:Y:S01]  /*6ee0*/  F2FP.F16.E4M3.UNPACK_B R0, R84.H1 ;  /* 0x00000054ff00723e */ /* 0x000fe200030006ff */
[--C-:B------:R-:W-:Y:S02]  /*6ef0*/  HADD2.F32 R60, -RZ, R2.reuse.H0_H0 ;  /* 0x20000002ff3c7230 */ /* 0x100fe40000004100 */
[----:B------:R-:W-:Y:S01]  /*6f00*/  HADD2.F32 R61, -RZ, R2.H1_H1 ;  /* 0x30000002ff3d7230 */ /* 0x000fe20000004100 */
[----:B------:R-:W-:Y:S01]  /*6f10*/  F2FP.F16.E4M3.UNPACK_B R2, R83.H1 ;  /* 0x00000053ff02723e */ /* 0x000fe200030006ff */
[----:B------:R-:W-:Y:S01]  /*6f20*/  HADD2.F32 R51, -RZ, R3.H1_H1 ;  /* 0x30000003ff337230 */ /* 0x000fe20000004100 */
[----:B------:R-:W-:Y:S01]  /*6f30*/  F2FP.F16.E4M3.UNPACK_B R3, R82 ;  /* 0x00000052ff03723e */ /* 0x000fe200020006ff */
[--C-:B------:R-:W-:Y:S02]  /*6f40*/  HADD2.F32 R68, -RZ, R0.reuse.H0_H0 ;  /* 0x20000000ff447230 */ /* 0x100fe40000004100 */
[----:B------:R-:W-:Y:S01]  /*6f50*/  HADD2.F32 R69, -RZ, R0.H1_H1 ;  /* 0x30000000ff457230 */ /* 0x000fe20000004100 */
[-C--:B------:R-:W-:Y:S01]  /*6f60*/  F2FP.F16.E4M3.UNPACK_B R0, R85.reuse.H1 ;  /* 0x00000055ff00723e */ /* 0x080fe200030006ff */
[--C-:B------:R-:W-:Y:S02]  /*6f70*/  HADD2.F32 R64, -RZ, R2.reuse.H0_H0 ;  /* 0x20000002ff407230 */ /* 0x100fe40000004100 */
[----:B------:R-:W-:Y:S01]  /*6f80*/  HADD2.F32 R65, -RZ, R2.H1_H1 ;  /* 0x30000002ff417230 */ /* 0x000fe20000004100 */
[----:B------:R-:W-:Y:S01]  /*6f90*/  F2FP.F16.E4M3.UNPACK_B R2, R85 ;  /* 0x00000055ff02723e */ /* 0x000fe200020006ff */
[--C-:B------:R-:W-:Y:S02]  /*6fa0*/  HADD2.F32 R58, -RZ, R3.reuse.H0_H0 ;  /* 0x20000003ff3a7230 */ /* 0x100fe40000004100 */
[C---:B-1----:R-:W-:Y:S01]  /*6fb0*/  FMUL R7, R47.reuse, R7 ;  /* 0x000000072f077220 */ /* 0x042fe20000400000 */
[----:B------:R-:W-:Y:S01]  /*6fc0*/  HADD2.F32 R59, -RZ, R3.H1_H1 ;  /* 0x30000003ff3b7230 */ /* 0x000fe20000004100 */
[----:B------:R-:W-:Y:S01]  /*6fd0*/  F2FP.F16.E4M3.UNPACK_B R3, R84 ;  /* 0x00000054ff03723e */ /* 0x000fe200020006ff */
[--C-:B------:R-:W-:Y:S02]  /*6fe0*/  HADD2.F32 R72, -RZ, R0.reuse.H0_H0 ;  /* 0x20000000ff487230 */ /* 0x100fe40000004100 */
[C---:B------:R-:W-:Y:S01]  /*6ff0*/  FMUL R11, R47.reuse, R11 ;  /* 0x0000000b2f0b7220 */ /* 0x040fe20000400000 */
[----:B------:R-:W-:Y:S01]  /*7000*/  HADD2.F32 R73, -RZ, R0.H1_H1 ;  /* 0x30000000ff497230 */ /* 0x000fe20000004100 */
[----:B------:R-:W-:Y:S01]  /*7010*/  F2FP.F16.E4M3.UNPACK_B R0, R87 ;  /* 0x00000057ff00723e */ /* 0x000fe200020006ff */
[--C-:B------:R-:W-:Y:S02]  /*7020*/  HADD2.F32 R70, -RZ, R2.reuse.H0_H0 ;  /* 0x20000002ff467230 */ /* 0x100fe40000004100 */
[C---:B------:R-:W-:Y:S01]  /*7030*/  FMUL R15, R47.reuse, R15 ;  /* 0x0000000f2f0f7220 */ /* 0x040fe20000400000 */
[----:B------:R-:W-:Y:S01]  /*7040*/  HADD2.F32 R71, -RZ, R2.H1_H1 ;  /* 0x30000002ff477230 */ /* 0x000fe20000004100 */
[-C--:B------:R-:W-:Y:S01]  /*7050*/  F2FP.F16.E4M3.UNPACK_B R2, R86.reuse.H1 ;  /* 0x00000056ff02723e */ /* 0x080fe200030006ff */
[--C-:B------:R-:W-:Y:S02]  /*7060*/  HADD2.F32 R66, -RZ, R3.reuse.H0_H0 ;  /* 0x20000003ff427230 */ /* 0x100fe40000004100 */
[----:B------:R-:W-:Y:S01]  /*7070*/  HADD2.F32 R67, -RZ, R3.H1_H1 ;  /* 0x30000003ff437230 */ /* 0x000fe20000004100 */
[----:B------:R-:W-:Y:S01]  /*7080*/  F2FP.F16.E4M3.UNPACK_B R3, R86 ;  /* 0x00000056ff03723e */ /* 0x000fe200020006ff */
[--C-:B------:R-:W-:Y:S02]  /*7090*/  HADD2.F32 R78, -RZ, R0.reuse.H0_H0 ;  /* 0x20000000ff4e7230 */ /* 0x100fe40000004100 */
[----:B------:R-:W-:Y:S02]  /*70a0*/  HADD2.F32 R79, -RZ, R0.H1_H1 ;  /* 0x30000000ff4f7230 */ /* 0x000fe40000004100 */
[C---:B------:R-:W-:Y:S01]  /*70b0*/  FMUL R0, R47.reuse, R4 ;  /* 0x000000042f007220 */ /* 0x040fe20000400000 */
[--C-:B------:R-:W-:Y:S02]  /*70c0*/  HADD2.F32 R76, -RZ, R2.reuse.H0_H0 ;  /* 0x20000002ff4c7230 */ /* 0x100fe40000004100 */
[----:B------:R-:W-:Y:S01]  /*70d0*/  FMUL R4, R47, R8 ;  /* 0x000000082f047220 */ /* 0x000fe20000400000 */
[----:B------:R-:W-:Y:S02]  /*70e0*/  HADD2.F32 R77, -RZ, R2.H1_H1 ;  /* 0x30000002ff4d7230 */ /* 0x000fe40000004100 */
[----:B------:R-:W-:Y:S01]  /*70f0*/  FFMA R0, R49, R50, R0 ;  /* 0x0000003231007223 */ /* 0x000fe20000000000 */
[--C-:B------:R-:W-:Y:S02]  /*7100*/  HADD2.F32 R74, -RZ, R3.reuse.H0_H0 ;  /* 0x20000003ff4a7230 */ /* 0x100fe40000004100 */
[C---:B------:R-:W-:Y:S01]  /*7110*/  FMUL R2, R47.reuse, R5 ;  /* 0x000000052f027220 */ /* 0x040fe20000400000 */
[----:B------:R-:W-:Y:S02]  /*7120*/  HADD2.F32 R75, -RZ, R3.H1_H1 ;  /* 0x30000003ff4b7230 */ /* 0x000fe40000004100 */
[C---:B------:R-:W-:Y:S01]  /*7130*/  FMUL R5, R47.reuse, R9 ;  /* 0x000000092f057220 */ /* 0x040fe20000400000 */
[----:B------:R-:W-:Y:S01]  /*7140*/  FMUL R8, R47, R12 ;  /* 0x0000000c2f087220 */ /* 0x000fe20000400000 */
[----:B------:R-:W-:Y:S01]  /*7150*/  FFMA R2, R49, R51, R2 ;  /* 0x0000003331027223 */ /* 0x000fe20000000002 */
[C---:B------:R-:W-:Y:S01]  /*7160*/  FMUL R9, R47.reuse, R13 ;  /* 0x0000000d2f097220 */ /* 0x040fe20000400000 */
[C---:B------:R-:W-:Y:S01]  /*7170*/  FMUL R12, R47.reuse, R21 ;  /* 0x000000152f0c7220 */ /* 0x040fe20000400000 */
[C---:B------:R-:W-:Y:S01]  /*7180*/  FMUL R21, R47.reuse, R30 ;  /* 0x0000001e2f157220 */ /* 0x040fe20000400000 */
[C---:B------:R-:W-:Y:S01]  /*7190*/  FMUL R13, R47.reuse, R22 ;  /* 0x000000162f0d7220 */ /* 0x040fe20000400000 */
[C---:B------:R-:W-:Y:S01]  /*71a0*/  FMUL R22, R47.reuse, R31 ;  /* 0x0000001f2f167220 */ /* 0x040fe20000400000 */
        /* <DEDUP_REMOVED lines=8> */
[C---:B------:R-:W-:Y:S01]  /*7230*/  FFMA R6, R49.reuse, R56, R6 ;  /* 0x0000003831067223 */ /* 0x040fe20000000006 */
[C---:B------:R-:W-:Y:S01]  /*7240*/  FFMA R11, R49.reuse, R57, R11 ;  /* 0x00000039310b7223 */ /* 0x040fe2000000000b */
[C---:B------:R-:W-:Y:S01]  /*7250*/  FFMA R8, R49.reuse, R58, R8 ;  /* 0x0000003a31087223 */ /* 0x040fe20000000008 */
[----:B------:R-:W-:Y:S01]  /*7260*/  FFMA R9, R49, R59, R9 ;  /* 0x0000003b31097223 */ /* 0x000fe20000000009 */
[----:B------:R-:W-:Y:S01]  /*7270*/  F2FP.SATFINITE.E4M3.F32.PACK_AB_MERGE_C R52, R7, R3, RZ ;  /* 0x000000030734723e */ /* 0x000fe200048070ff */
[----:B------:R-:W-:Y:S01]  /*7280*/  FFMA R10, R49, R60, R10 ;  /* 0x0000003c310a7223 */ /* 0x000fe2000000000a */
[----:B------:R-:W-:Y:S01]  /*7290*/  F2FP.SATFINITE.E4M3.F32.PACK_AB_MERGE_C R53, R11, R6, RZ ;  /* 0x000000060b35723e */ /* 0x000fe200048070ff */
[----:B------:R-:W-:Y:S01]  /*72a0*/  FFMA R15, R49, R61, R15 ;  /* 0x0000003d310f7223 */ /* 0x000fe2000000000f */
[C---:B------:R-:W-:Y:S01]  /*72b0*/  FMUL R3, R47.reuse, R16 ;  /* 0x000000102f037220 */ /* 0x040fe20000400000 */
[C---:B------:R-:W-:Y:S01]  /*72c0*/  FMUL R6, R47.reuse, R17 ;  /* 0x000000112f067220 */ /* 0x040fe20000400000 */
[----:B------:R-:W-:Y:S01]  /*72d0*/  F2FP.F16.E4M3.UNPACK_B R51, R87.H1 ;  /* 0x00000057ff33723e */ /* 0x000fe200030006ff */
[----:B------:R-:W-:Y:S01]  /*72e0*/  FMUL R11, R47, R20 ;  /* 0x000000142f0b7220 */ /* 0x000fe20000400000 */
[----:B------:R-:W-:Y:S01]  /*72f0*/  F2FP.SATFINITE.E4M3.F32.PACK_AB_MERGE_C R54, R15, R10, RZ ;  /* 0x0000000a0f36723e */ /* 0x000fe200048070ff */
[C---:B------:R-:W-:Y:S01]  /*7300*/  FFMA R3, R49.reuse, R62, R3 ;  /* 0x0000003e31037223 */ /* 0x040fe20000000003 */
[----:B------:R-:W-:Y:S01]  /*7310*/  FFMA R6, R49, R63, R6 ;  /* 0x0000003f31067223 */ /* 0x000fe20000000006 */
[----:B------:R-:W-:Y:S01]  /*7320*/  FMUL R20, R47, R29 ;  /* 0x0000001d2f147220 */ /* 0x000fe20000400000 */
[----:B------:R-:W-:Y:S01]  /*7330*/  F2FP.SATFINITE.E4M3.F32.PACK_AB_MERGE_C R29, R5, R4, R53 ;  /* 0x00000004051d723e */ /* 0x000fe20004807035 */
[----:B------:R-:W-:Y:S01]  /*7340*/  FMUL R10, R47, R19 ;  /* 0x000000132f0a7220 */ /* 0x000fe20000400000 */
[----:B------:R-:W-:Y:S01]  /*7350*/  F2FP.SATFINITE.E4M3.F32.PACK_AB_MERGE_C R30, R9, R8, R54 ;  /* 0x00000008091e723e */ /* 0x000fe20004807036 */
        /* <DEDUP_REMOVED lines=10> */
[----:B------:R-:W-:Y:S01]  /*7400*/  FFMA R14, R49, R69, R14 ;  /* 0x00000045310e7223 */ /* 0x000fe2000000000e */
[----:B------:R-:W-:Y:S01]  /*7410*/  FMUL R18, R47, R27 ;  /* 0x0000001b2f127220 */ /* 0x000fe20000400000 */
[C---:B------:R-:W-:Y:S01]  /*7420*/  FFMA R15, R49.reuse, R70, R15 ;  /* 0x00000046310f7223 */ /* 0x040fe2000000000f */
[C---:B------:R-:W-:Y:S01]  /*7430*/  FFMA R16, R49.reuse, R71, R16 ;  /* 0x0000004731107223 */ /* 0x040fe20000000010 */
[C---:B------:R-:W-:Y:S01]  /*7440*/  FFMA R17, R49.reuse, R72, R17 ;  /* 0x0000004831117223 */ /* 0x040fe20000000011 */
[C---:B------:R-:W-:Y:S01]  /*7450*/  FFMA R18, R49.reuse, R73, R18 ;  /* 0x0000004931127223 */ /* 0x040fe20000000012 */
[----:B------:R-:W-:Y:S01]  /*7460*/  FFMA R19, R49, R74, R19 ;  /* 0x0000004a31137223 */ /* 0x000fe20000000013 */
[----:B------:R-:W-:Y:S01]  /*7470*/  FMUL R23, R47, R32 ;  /* 0x000000202f177220 */ /* 0x000fe20000400000 */
[----:B------:R-:W-:Y:S01]  /*7480*/  FFMA R20, R49, R75, R20 ;  /* 0x0000004b31147223 */ /* 0x000fe20000000014 */
[----:B------:R-:W-:Y:S01]  /*7490*/  FMUL R24, R47, R33 ;  /* 0x000000212f187220 */ /* 0x000fe20000400000 */
[--C-:B------:R-:W-:Y:S02]  /*74a0*/  HADD2.F32 R50, -RZ, R51.reuse.H0_H0 ;  /* 0x20000033ff327230 */ /* 0x100fe40000004100 */
[----:B------:R-:W-:Y:S01]  /*74b0*/  FFMA R21, R49, R76, R21 ;  /* 0x0000004c31157223 */ /* 0x000fe20000000015 */
[----:B------:R-:W-:Y:S02]  /*74c0*/  HADD2.F32 R51, -RZ, R51.H1_H1 ;  /* 0x30000033ff337230 */ /* 0x000fe40000004100 */
[----:B------:R-:W-:Y:S01]  /*74d0*/  FMUL R25, R47, R34 ;  /* 0x000000222f197220 */ /* 0x000fe20000400000 */
[----:B------:R-:W-:Y:S01]  /*74e0*/  FFMA R22, R49, R77, R22 ;  /* 0x0000004d31167223 */ /* 0x000fe20000000016 */
[----:B------:R-:W-:Y:S01]  /*74f0*/  FMUL R26, R47, R35 ;  /* 0x000000232f1a7220 */ /* 0x000fe20000400000 */
[----:B------:R-:W-:Y:S01]  /*7500*/  F2FP.SATFINITE.E4M3.F32.PACK_AB_MERGE_C R7, R10, R7, RZ ;  /* 0x000000070a07723e */ /* 0x000fe200048070ff */
[C---:B------:R-:W-:Y:S01]  /*7510*/  FFMA R23, R49.reuse, R78, R23 ;  /* 0x0000004e31177223 */ /* 0x040fe20000000017 */
[C---:B------:R-:W-:Y:S01]  /*7520*/  FFMA R24, R49.reuse, R79, R24 ;  /* 0x0000004f31187223 */ /* 0x040fe20000000018 */
[C---:B------:R-:W-:Y:S01]  /*7530*/  FFMA R25, R49.reuse, R50, R25 ;  /* 0x0000003231197223 */ /* 0x040fe20000000019 */
[----:B------:R-:W-:Y:S01]  /*7540*/  FFMA R26, R49, R51, R26 ;  /* 0x00000033311a7223 */ /* 0x000fe2000000001a */
[----:B------:R-:W-:Y:S02]  /*7550*/  F2FP.SATFINITE.E4M3.F32.PACK_AB_MERGE_C R28, R2, R0, R52 ;  /* 0x00000000021c723e */ /* 0x000fe40004807034 */
[----:B------:R-:W-:Y:S02]  /*7560*/  F2FP.SATFINITE.E4M3.F32.PACK_AB_MERGE_C R31, R6, R3, R7 ;  /* 0x00000003061f723e */ /* 0x000fe40004807007 */
[----:B------:R-:W-:Y:S02]  /*7570*/  F2FP.SATFINITE.E4M3.F32.PACK_AB_MERGE_C R13, R14, R13, RZ ;  /* 0x0000000d0e0d723e */ /* 0x000fe400048070ff */
[----:B------:R-:W-:Y:S01]  /*7580*/  F2FP.SATFINITE.E4M3.F32.PACK_AB_MERGE_C R17, R18, R17, RZ ;  /* 0x000000111211723e */ /* 0x000fe200048070ff */
[----:B------:R1:W-:Y:S01]  /*7590*/  STS.128 [R100+UR49+0x5200], R28 ;  /* 0x0052001c64007988 */ /* 0x0003e20008000c31 */
[----:B------:R-:W-:Y:S02]  /*75a0*/  F2FP.SATFINITE.E4M3.F32.PACK_AB_MERGE_C R14, R22, R21, RZ ;  /* 0x00000015160e723e */ /* 0x000fe400048070ff */
[----:B------:R-:W-:Y:S02]  /*75b0*/  F2FP.SATFINITE.E4M3.F32.PACK_AB_MERGE_C R25, R26, R25, RZ ;  /* 0x000000191a19723e */ /* 0x000fe400048070ff */
[----:B------:R-:W-:Y:S02]  /*75c0*/  F2FP.SATFINITE.E4M3.F32.PACK_AB_MERGE_C R12, R12, R11, R13 ;  /* 0x0000000b0c0c723e */ /* 0x000fe4000480700d */
[----:B------:R-:W-:Y:S02]  /*75d0*/  F2FP.SATFINITE.E4M3.F32.PACK_AB_MERGE_C R13, R16, R15, R17 ;  /* 0x0000000f100d723e */ /* 0x000fe40004807011 */
        /* <DEDUP_REMOVED lines=13> */
[----:B------:R-:W-:Y:S02]  /*76b0*/  UIADD3 UR8, UP0, UPT, UR52, 0x680, URZ ;  /* 0x0000068034087890 */ /* 0x000fe4000ff1e0ff */
[----:B------:R-:W-:Y:S02]  /*76c0*/  UIADD3 UR5, UPT, UPT, UR41, 0x40, URZ ;  /* 0x0000004029057890 */ /* 0x000fe4000fffe0ff */
[----:B------:R-:W-:Y:S02]  /*76d0*/  UIADD3 UR4, UPT, UPT, UR49, 0x5200, URZ ;  /* 0x0000520031047890 */ /* 0x000fe4000fffe0ff */
[----:B------:R-:W-:Y:S01]  /*76e0*/  UIADD3.X UR9, UPT, UPT, URZ, UR53, URZ, UP0, !UPT ;  /* 0x00000035ff097290 */ /* 0x000fe200087fe4ff */
[----:B------:R-:W-:Y:S01]  /*76f0*/  UMOV UR6, UR42 ;  /* 0x0000002a00067c82 */ /* 0x000fe20008000000 */
[----:B------:R-:W-:Y:S07]  /*7700*/  UMOV UR7, UR36 ;  /* 0x0000002400077c82 */ /* 0x000fee0008000000 */
[----:B------:R2:W-:Y:S01]  /*7710*/  UTMASTG.3D [UR4], [UR8] ;  /* 0x00000004080073b5 */ /* 0x0005e20008010000 */
[----:B------:R0:W-:Y:S01]  /*7720*/  UTMACMDFLUSH ;  /* 0x00000000000079b7 */ /* 0x0001e20000000000 */
[----:B--2---:R-:W-:Y:S04]  /*7730*/  DEPBAR.LE SB0, 0x1 ;  /* 0x000080400000791a */ /* 0x004fe80000000000 */
.L_x_114:
[----:B------:R-:W-:Y:S05]  /*7740*/  BSYNC.RECONVERGENT B0 ;  /* 0x0000000000007941 */ /* 0x000fea0003800200 */
.L_x_113:
        /* <DEDUP_REMOVED lines=15> */
.L_x_118:
[----:B------:R-:W-:Y:S05]  /*7840*/  BSYNC B0 ;  /* 0x0000000000007941 */ /* 0x000fea0003800000 */
.L_x_117:
[----:B------:R-:W-:Y:S01]  /*7850*/  ISETP.NE.AND P0, PT, R116, RZ, PT ;  /* 0x000000ff7400720c */ /* 0x000fe20003f05270 */
[----:B------:R-:W-:Y:S11]  /*7860*/  VIADD R105, R105, 0x1 ;  /* 0x0000000169697836 */ /* 0x000ff60000000000 */
[----:B------:R-:W-:Y:S01]  /*7870*/  @!UPT UIADD3 URZ, UPT, UPT, URZ, URZ, URZ ;  /* 0x000000fffffff290 */ /* 0x000fe2000fffe0ff */
[----:B------:R3:W4:Y:S04]  /*7880*/  @P0 LDS.128 R84, [R2+0x210] ;  /* 0x0002100002540984 */ /* 0x0007280000000c00 */
[----:B------:R1:W1:Y:S01]  /*7890*/  @P0 LDS.128 R80, [R3+UR49+0x200] ;  /* 0x0002003103500984 */ /* 0x0002620008000c00 */
        /* <DEDUP_REMOVED lines=14> */
.L_x_116:
[----:B------:R-:W-:Y:S05]  /*7980*/  BSYNC B1 ;  /* 0x0000000000017941 */ /* 0x000fea0003800000 */
.L_x_115:
[----:B------:R-:W-:Y:S05]  /*7990*/  VIADD R0, R48, 0x80 ;  /* 0x0000008030007836 */ /* 0x000fea0000000000 */
[----:B------:R-:W-:Y:S04]  /*79a0*/  SHF.R.U32.HI R0, RZ, 0x15, R0 ;  /* 0x00000015ff007819 */ /* 0x000fe80000011600 */
[----:B------:R-:W-:Y:S11]  /*79b0*/  LOP3.LUT P0, RZ, R0, 0x3, R101, 0x48, !PT ;  /* 0x0000000300ff7812 */ /* 0x000ff60007804865 */
[----:B------:R-:W-:Y:S02]  /*79c0*/  @!UPT UIADD3 URZ, UPT, UPT, URZ, URZ, URZ ;  /* 0x000000fffffff290 */ /* 0x000fe4000fffe0ff */
[----:B------:R-:W-:Y:S05]  /*79d0*/  @!P0 BRA `(.L_x_120) ;  /* 0x0000000000408947 */ /* 0x000fea0003800000 */
[----:B------:R-:W2:Y:S01]  /*79e0*/  LDCU.64 UR8, c[0x4][0x78] ;  /* 0x01000f00ff0877ac */ /* 0x000ea20008000a00 */
[----:B------:R-:W-:Y:S01]  /*79f0*/  MOV R3, 0x0 ;  /* 0x0000000000037802 */ /* 0x000fe20000000f00 */
[----:B-1----:R-:W-:Y:S02]  /*7a00*/  HFMA2 R12, -RZ, RZ, 0, 5.9604644775390625e-08 ;  /* 0x00000001ff0c7431 */ /* 0x002fe400000001ff */
[----:B------:R-:W-:Y:S02]  /*7a10*/  IMAD.MOV.U32 R8, RZ, RZ, 0x192 ;  /* 0x00000192ff087424 */ /* 0x000fe400078e00ff */
[----:B------:R-:W-:Y:S01]  /*7a20*/  IMAD.MOV.U32 R13, RZ, RZ, RZ ;  /* 0x000000ffff0d7224 */ /* 0x000fe200078e00ff */
[----:B------:R-:W1:Y:S01]  /*7a30*/  LDCU.64 UR6, c[0x4][0x80] ;  /* 0x01001000ff0677ac */ /* 0x000e620008000a00 */
[----:B------:R-:W3:Y:S01]  /*7a40*/  LDC.64 R2, c[0x4][R3] ;  /* 0x0100000003027b82 */ /* 0x000ee20000000a00 */
[----:B------:R-:W4:Y:S01]  /*7a50*/  LDCU.64 UR4, c[0x4][0x18] ;  /* 0x01000300ff0477ac */ /* 0x000f220008000a00 */
[----:B--2---:R-:W-:Y:S01]  /*7a60*/  MOV R5, UR9 ;  /* 0x0000000900057c02 */ /* 0x004fe20008000f00 */
[----:B------:R-:W-:Y:S01]  /*7a70*/  IMAD.U32 R4, RZ, RZ, UR8 ;  /* 0x00000008ff047e24 */ /* 0x000fe2000f8e00ff */
[----:B-1----:R-:W-:Y:S01]  /*7a80*/  MOV R7, UR7 ;  /* 0x0000000700077c02 */ /* 0x002fe20008000f00 */
[----:B------:R-:W-:Y:S01]  /*7a90*/  IMAD.U32 R6, RZ, RZ, UR6 ;  /* 0x00000006ff067e24 */ /* 0x000fe2000f8e00ff */
[----:B----4-:R-:W-:Y:S01]  /*7aa0*/  MOV R11, UR5 ;  /* 0x00000005000b7c02 */ /* 0x010fe20008000f00 */
[----:B------:R-:W-:Y:S02]  /*7ab0*/  IMAD.U32 R10, RZ, RZ, UR4 ;  /* 0x00000004ff0a7e24 */ /* 0x000fe4000f8e00ff */
[----:B------:R-:W-:Y:S07]  /*7ac0*/  LEPC R20, `(.L_x_120) ;  /* 0x000000001014794e */ /* 0x000fee0000000000 */
[----:B---3--:R-:W-:Y:S05]  /*7ad0*/  CALL.ABS.NOINC R2 ;  /* 0x0000000002007343 */ /* 0x008fea0003c00000 */
.L_x_120:
        /* <DEDUP_REMOVED lines=148> */
[----:B------:R-:W-:Y:S02]  /*8420*/  UIADD3 UR8, UP0, UPT, UR52, 0x680, URZ ;  /* 0x0000068034087890 */ /* 0x000fe4000ff1e0ff */
[----:B------:R-:W-:Y:S02]  /*8430*/  UIADD3 UR5, UPT, UPT, UR41, 0x80, URZ ;  /* 0x0000008029057890 */ /* 0x000fe4000fffe0ff */
[----:B------:R-:W-:Y:S01]  /*8440*/  MOV R109, UR10 ;  /* 0x0000000a006d7c02 */ /* 0x000fe20008000f00 */
[----:B------:R-:W-:Y:S01]  /*8450*/  UIADD3.X UR9, UPT, UPT, URZ, UR53, URZ, UP0, !UPT ;  /* 0x00000035ff097290 */ /* 0x000fe200087fe4ff */
[----:B------:R-:W-:Y:S02]  /*8460*/  UMOV UR6, UR42 ;  /* 0x0000002a00067c82 */ /* 0x000fe40008000000 */
[----:B------:R-:W-:Y:S01]  /*8470*/  R2UR UR4, R109 ;  /* 0x000000006d0472ca */ /* 0x000fe200000e0000 */
[----:B------:R-:W-:Y:S11]  /*8480*/  UMOV UR7, UR36 ;  /* 0x0000002400077c82 */ /* 0x000ff60008000000 */
[----:B------:R-:W-:Y:S01]  /*8490*/  @!UPT UIADD3 URZ, UPT, UPT, URZ, URZ, URZ ;  /* 0x000000fffffff290 */ /* 0x000fe2000fffe0ff */
[----:B------:R2:W-:Y:S01]  /*84a0*/  UTMASTG.3D [UR4], [UR8] ;  /* 0x00000004080073b5 */ /* 0x0005e20008010000 */
[----:B------:R0:W-:Y:S01]  /*84b0*/  UTMACMDFLUSH ;  /* 0x00000000000079b7 */ /* 0x0001e20000000000 */
[----:B--2---:R-:W-:Y:S04]  /*84c0*/  DEPBAR.LE SB0, 0x1 ;  /* 0x000080400000791a */ /* 0x004fe80000000000 */
.L_x_122:
[----:B------:R-:W-:Y:S05]  /*84d0*/  BSYNC.RECONVERGENT B0 ;  /* 0x0000000000007941 */ /* 0x000fea0003800200 */
.L_x_121:
        /* <DEDUP_REMOVED lines=15> */
.L_x_126:
[----:B------:R-:W-:Y:S05]  /*85d0*/  BSYNC B0 ;  /* 0x0000000000007941 */ /* 0x000fea0003800000 */
.L_x_125:
        /* <DEDUP_REMOVED lines=19> */
.L_x_124:
[----:B------:R-:W-:Y:S05]  /*8710*/  BSYNC B1 ;  /* 0x0000000000017941 */ /* 0x000fea0003800000 */
.L_x_123:
        /* <DEDUP_REMOVED lines=21> */
.L_x_128:
[----:B------:R-:W-:Y:S01]  /*8870*/  ISETP.NE.AND P0, PT, R110, RZ, PT ;  /* 0x000000ff6e00720c */ /* 0x000fe20003f05270 */
[----:B------:R-:W-:Y:S05]  /*8880*/  WARPSYNC.ALL ;  /* 0x0000000000007948 */ /* 0x000fea0003800000 */
[----:B------:R-:W-:Y:S01]  /*8890*/  R2UR UR4, R48 ;  /* 0x00000000300472ca */ /* 0x000fe200000e0000 */
[----:B------:R-:W-:Y:S01]  /*88a0*/  BSSY.RECONVERGENT B0, `(.L_x_129) ;  /* 0x000009c000007945 */ /* 0x000fe20003800200 */
[-C--:B------:R-:W-:Y:S02]  /*88b0*/  F2FP.F16.E4M3.UNPACK_B R2, R80.reuse ;  /* 0x00000050ff02723e */ /* 0x080fe400020006ff */
[----:B------:R-:W-:Y:S02]  /*88c0*/  F2FP.F16.E4M3.UNPACK_B R80, R80.H1 ;  /* 0x00000050ff50723e */ /* 0x000fe400030006ff */
[-C--:B------:R-:W-:Y:S01]  /*88d0*/  F2FP.F16.E4M3.UNPACK_B R51, R81.reuse ;  /* 0x00000051ff33723e */ /* 0x080fe200020006ff */
[--C-:B------:R-:W-:Y:S01]  /*88e0*/  HADD2.F32 R0, -RZ, R2.reuse.H0_H0 ;  /* 0x20000002ff007230 */ /* 0x100fe20000004100 */
[----:B------:R-:W-:Y:S01]  /*88f0*/  F2FP.F16.E4M3.UNPACK_B R81, R81.H1 ;  /* 0x00000051ff51723e */ /* 0x000fe200030006ff */
[----:B------:R-:W-:Y:S01]  /*8900*/  HADD2.F32 R2, -RZ, R2.H1_H1 ;  /* 0x30000002ff027230 */ /* 0x000fe20000004100 */
[-C--:B------:R-:W-:Y:S01]  /*8910*/  F2FP.F16.E4M3.UNPACK_B R55, R82.reuse ;  /* 0x00000052ff37723e */ /* 0x080fe200020006ff */
[--C-:B------:R-:W-:Y:S01]  /*8920*/  HADD2.F32 R3, -RZ, R80.reuse.H0_H0 ;  /* 0x20000050ff037230 */ /* 0x100fe20000004100 */
[----:B------:R-:W-:Y:S01]  /*8930*/  F2FP.F16.E4M3.UNPACK_B R82, R82.H1 ;  /* 0x00000052ff52723e */ /* 0x000fe200030006ff */
[----:B-1----:R-:W-:Y:S01]  /*8940*/  LDTM.16dp32bit_t0_t15.x32 R4, tmem[UR4+0xc0] ;  /* 0x0000c004000479ee */ /* 0x002fe20008a80000 */
[----:B------:R-:W1:Y:S01]  /*8950*/  LDTM.16dp32bit_t16_t31.x32 R4, tmem[UR4+0xe0] ;  /* 0x0000e004000479ee */ /* 0x000e620008aa0000 */
[----:B------:R-:W-:Y:S01]  /*8960*/  NOP ;  /* 0x0000000000007918 */ /* 0x000fe20000000000 */
[--C-:B------:R-:W-:Y:S01]  /*8970*/  HADD2.F32 R50, -RZ, R51.reuse.H0_H0 ;  /* 0x20000033ff327230 */ /* 0x100fe20000004100 */
[----:B------:R-:W-:Y:S01]  /*8980*/  R2UR UR5, R113 ;  /* 0x00000000710572ca */ /* 0x000fe200000e0000 */
[----:B------:R-:W-:Y:S01]  /*8990*/  HADD2.F32 R51, -RZ, R51.H1_H1 ;  /* 0x30000033ff337230 */ /* 0x000fe20000004100 */
[----:B------:R-:W-:Y:S01]  /*89a0*/  F2FP.F16.E4M3.UNPACK_B R59, R83 ;  /* 0x00000053ff3b723e */ /* 0x000fe200020006ff */
[--C-:B------:R-:W-:Y:S01]  /*89b0*/  HADD2.F32 R54, -RZ, R55.reuse.H0_H0 ;  /* 0x20000037ff367230 */ /* 0x100fe20000004100 */
[----:B------:R-:W-:Y:S01]  /*89c0*/  F2FP.F16.E4M3.UNPACK_B R63, R84 ;  /* 0x00000054ff3f723e */ /* 0x000fe200020006ff */
[----:B------:R-:W-:Y:S01]  /*89d0*/  HADD2.F32 R55, -RZ, R55.H1_H1 ;  /* 0x30000037ff377230 */ /* 0x000fe20000004100 */
[----:B------:R-:W-:Y:S01]  /*89e0*/  F2FP.F16.E4M3.UNPACK_B R67, R85 ;  /* 0x00000055ff43723e */ /* 0x000fe200020006ff */
[--C-:B------:R-:W-:Y:S01]  /*89f0*/  HADD2.F32 R58, -RZ, R59.reuse.H0_H0 ;  /* 0x2000003bff3a7230 */ /* 0x100fe20000004100 */
[----:B------:R-:W-:Y:S01]  /*8a00*/  F2FP.F16.E4M3.UNPACK_B R71, R86 ;  /* 0x00000056ff47723e */ /* 0x000fe200020006ff */
[----:B------:R-:W-:Y:S01]  /*8a10*/  HADD2.F32 R59, -RZ, R59.H1_H1 ;  /* 0x3000003bff3b7230 */ /* 0x000fe20000004100 */
[----:B------:R-:W-:Y:S01]  /*8a20*/  F2FP.F16.E4M3.UNPACK_B R74, R87 ;  /* 0x00000057ff4a723e */ /* 0x000fe200020006ff */
[--C-:B------:R-:W-:Y:S01]  /*8a30*/  HADD2.F32 R62, -RZ, R63.reuse.H0_H0 ;  /* 0x2000003fff3e7230 */ /* 0x100fe20000004100 */
[----:B------:R-:W-:Y:S01]  /*8a40*/  F2FP.F16.E4M3.UNPACK_B R83, R83.H1 ;  /* 0x00000053ff53723e */ /* 0x000fe200030006ff */
[----:B------:R-:W-:Y:S01]  /*8a50*/  UIADD3 UR5, UPT, UPT, UR5, 0x130, URZ ;  /* 0x0000013005057890 */ /* 0x000fe2000fffe0ff */
[----:B------:R-:W-:Y:S01]  /*8a60*/  HADD2.F32 R63, -RZ, R63.H1_H1 ;  /* 0x3000003fff3f7230 */ /* 0x000fe20000004100 */
[----:B------:R-:W-:Y:S01]  /*8a70*/  F2FP.F16.E4M3.UNPACK_B R84, R84.H1 ;  /* 0x00000054ff54723e */ /* 0x000fe200030006ff */
[--C-:B------:R-:W-:Y:S01]  /*8a80*/  HADD2.F32 R66, -RZ, R67.reuse.H0_H0 ;  /* 0x20000043ff427230 */ /* 0x100fe20000004100 */
[----:B------:R-:W-:Y:S01]  /*8a90*/  UPRMT UR5, UR37, 0x654, UR5 ;  /* 0x0000065425057896 */ /* 0x000fe20008000005 */
[----:B------:R-:W-:Y:S01]  /*8aa0*/  HADD2.F32 R67, -RZ, R67.H1_H1 ;  /* 0x30000043ff437230 */ /* 0x000fe20000004100 */
[----:B------:R-:W-:Y:S01]  /*8ab0*/  F2FP.F16.E4M3.UNPACK_B R85, R85.H1 ;  /* 0x00000055ff55723e */ /* 0x000fe200030006ff */
[--C-:B------:R-:W-:Y:S02]  /*8ac0*/  HADD2.F32 R70, -RZ, R71.reuse.H0_H0 ;  /* 0x20000047ff467230 */ /* 0x100fe40000004100 */
[C---:B-1----:R-:W-:Y:S01]  /*8ad0*/  FMUL R4, R47.reuse, R4 ;  /* 0x000000042f047220 */ /* 0x042fe20000400000 */
[C---:B------:R-:W-:Y:S01]  /*8ae0*/  FMUL R5, R47.reuse, R5 ;  /* 0x000000052f057220 */ /* 0x040fe20000400000 */
[C---:B------:R-:W-:Y:S01]  /*8af0*/  FMUL R8, R47.reuse, R8 ;  /* 0x000000082f087220 */ /* 0x040fe20000400000 */
[----:B------:R-:W-:Y:S01]  /*8b00*/  FMUL R9, R47, R9 ;  /* 0x000000092f097220 */ /* 0x000fe20000400000 */
[C---:B------:R-:W-:Y:S01]  /*8b10*/  FFMA R4, R49.reuse, R0, R4 ;  /* 0x0000000031047223 */ /* 0x040fe20000000004 */
[----:B------:R-:W-:Y:S01]  /*8b20*/  SYNCS.ARRIVE.TRANS64.RED.A1T0 RZ, [UR5], RZ ;  /* 0x000000ffffff79a7 */ /* 0x000fe20008100405 */
        /* <DEDUP_REMOVED lines=8> */
[----:B------:R-:W-:Y:S02]  /*8bb0*/  HADD2.F32 R71, -RZ, R71.H1_H1 ;  /* 0x30000047ff477230 */ /* 0x000fe40000004100 */
[C---:B------:R-:W-:Y:S01]  /*8bc0*/  FMUL R25, R47.reuse, R30 ;  /* 0x0000001e2f197220 */ /* 0x040fe20000400000 */
[C---:B------:R-:W-:Y:S01]  /*8bd0*/  FMUL R30, R47.reuse, R35 ;  /* 0x000000232f1e7220 */ /* 0x040fe20000400000 */
[----:B------:R-:W-:Y:S02]  /*8be0*/  HADD2.F32 R48, -RZ, R80.H1_H1 ;  /* 0x30000050ff307230 */ /* 0x000fe40000004100 */
[C---:B------:R-:W-:Y:S01]  /*8bf0*/  FMUL R6, R47.reuse, R6 ;  /* 0x000000062f067220 */ /* 0x040fe20000400000 */
[C---:B------:R-:W-:Y:S01]  /*8c00*/  FMUL R7, R47.reuse, R7 ;  /* 0x000000072f077220 */ /* 0x040fe20000400000 */
[--C-:B------:R-:W-:Y:S02]  /*8c10*/  HADD2.F32 R52, -RZ, R81.reuse.H0_H0 ;  /* 0x20000051ff347230 */ /* 0x100fe40000004100 */
[----:B------:R-:W-:Y:S01]  /*8c20*/  FMUL R10, R47, R10 ;  /* 0x0000000a2f0a7220 */ /* 0x000fe20000400000 */
[C---:B------:R-:W-:Y:S01]  /*8c30*/  FFMA R6, R49.reuse, R3, R6 ;  /* 0x0000000331067223 */ /* 0x040fe20000000006 */
[----:B------:R-:W-:Y:S02]  /*8c40*/  HADD2.F32 R53, -RZ, R81.H1_H1 ;  /* 0x30000051ff357230 */ /* 0x000fe40000004100 */
[C---:B------:R-:W-:Y:S01]  /*8c50*/  FFMA R7, R49.reuse, R48, R7 ;  /* 0x0000003031077223 */ /* 0x040fe20000000007 */
[C---:B------:R-:W-:Y:S01]  /*8c60*/  FFMA R8, R49.reuse, R50, R8 ;  /* 0x0000003231087223 */ /* 0x040fe20000000008 */
[C---:B------:R-:W-:Y:S01]  /*8c70*/  FFMA R9, R49.reuse, R51, R9 ;  /* 0x0000003331097223 */ /* 0x040fe20000000009 */
[----:B------:R-:W-:Y:S01]  /*8c80*/  FFMA R10, R49, R52, R10 ;  /* 0x00000034310a7223 */ /* 0x000fe2000000000a */
[--C-:B------:R-:W-:Y:S01]  /*8c90*/  HADD2.F32 R48, -RZ, R74.reuse.H0_H0 ;  /* 0x2000004aff307230 */ /* 0x100fe20000004100 */
[----:B------:R-:W-:Y:S01]  /*8ca0*/  F2FP.SATFINITE.E4M3.F32.PACK_AB_MERGE_C R77, R7, R6, RZ ;  /* 0x00000006074d723e */ /* 0x000fe200048070ff */
[C---:B------:R-:W-:Y:S01]  /*8cb0*/  FMUL R7, R47.reuse, R24 ;  /* 0x000000182f077220 */ /* 0x040fe20000400000 */
[C---:B------:R-:W-:Y:S01]  /*8cc0*/  FMUL R24, R47.reuse, R29 ;  /* 0x0000001d2f187220 */ /* 0x040fe20000400000 */
[C---:B------:R-:W-:Y:S01]  /*8cd0*/  FMUL R29, R47.reuse, R34 ;  /* 0x000000222f1d7220 */ /* 0x040fe20000400000 */
[----:B------:R-:W-:Y:S02]  /*8ce0*/  HADD2.F32 R74, -RZ, R74.H1_H1 ;  /* 0x3000004aff4a7230 */ /* 0x000fe40000004100 */
[C---:B------:R-:W-:Y:S01]  /*8cf0*/  FMUL R11, R47.reuse, R11 ;  /* 0x0000000b2f0b7220 */ /* 0x040fe20000400000 */
[--C-:B------:R-:W-:Y:S02]  /*8d00*/  HADD2.F32 R56, -RZ, R82.reuse.H0_H0 ;  /* 0x20000052ff387230 */ /* 0x100fe40000004100 */
[----:B------:R-:W-:Y:S01]  /*8d10*/  FMUL R14, R47, R14 ;  /* 0x0000000e2f0e7220 */ /* 0x000fe20000400000 */
[----:B------:R-:W-:Y:S02]  /*8d20*/  HADD2.F32 R57, -RZ, R82.H1_H1 ;  /* 0x30000052ff397230 */ /* 0x000fe40000004100 */
[C---:B------:R-:W-:Y:S01]  /*8d30*/  FFMA R11, R49.reuse, R53, R11 ;  /* 0x00000035310b7223 */ /* 0x040fe2000000000b */
[----:B------:R-:W-:Y:S01]  /*8d40*/  F2FP.F16.E4M3.UNPACK_B R86, R86.H1 ;  /* 0x00000056ff56723e */ /* 0x000fe200030006ff */
[C---:B------:R-:W-:Y:S01]  /*8d50*/  FFMA R12, R49.reuse, R54, R12 ;  /* 0x00000036310c7223 */ /* 0x040fe2000000000c */
[C---:B------:R-:W-:Y:S01]  /*8d60*/  FFMA R13, R49.reuse, R55, R13 ;  /* 0x00000037310d7223 */ /* 0x040fe2000000000d */
[----:B------:R-:W-:Y:S01]  /*8d70*/  F2FP.F16.E4M3.UNPACK_B R87, R87.H1 ;  /* 0x00000057ff57723e */ /* 0x000fe200030006ff */
[----:B------:R-:W-:Y:S01]  /*8d80*/  FFMA R14, R49, R56, R14 ;  /* 0x00000038310e7223 */ /* 0x000fe2000000000e */
[----:B------:R-:W-:Y:S01]  /*8d90*/  F2FP.SATFINITE.E4M3.F32.PACK_AB_MERGE_C R10, R11, R10, RZ ;  /* 0x0000000a0b0a723e */ /* 0x000fe200048070ff */
[C---:B------:R-:W-:Y:S01]  /*8da0*/  FMUL R15, R47.reuse, R15 ;  /* 0x0000000f2f0f7220 */ /* 0x040fe20000400000 */
[--C-:B------:R-:W-:Y:S02]  /*8db0*/  HADD2.F32 R60, -RZ, R83.reuse.H0_H0 ;  /* 0x20000053ff3c7230 */ /* 0x100fe40000004100 */
[----:B------:R-:W-:Y:S01]  /*8dc0*/  FMUL R18, R47, R18 ;  /* 0x000000122f127220 */ /* 0x000fe20000400000 */
[----:B------:R-:W-:Y:S02]  /*8dd0*/  HADD2.F32 R61, -RZ, R83.H1_H1 ;  /* 0x30000053ff3d7230 */ /* 0x000fe40000004100 */
[----:B------:R-:W-:Y:S01]  /*8de0*/  FFMA R15, R49, R57, R15 ;  /* 0x00000039310f7223 */ /* 0x000fe2000000000f */
[----:B------:R-:W-:Y:S01]  /*8df0*/  IADD3 R45, PT, PT, R45, 0x1, RZ ;  /* 0x000000012d2d7810 */ /* 0x000fe20007ffe0ff */
[C---:B------:R-:W-:Y:S01]  /*8e00*/  FFMA R16, R49.reuse, R58, R16 ;  /* 0x0000003a31107223 */ /* 0x040fe20000000010 */
        /* <DEDUP_REMOVED lines=8> */
[C---:B------:R-:W-:Y:S01]  /*8e90*/  FFMA R0, R49.reuse, R62, R0 ;  /* 0x0000003e31007223 */ /* 0x040fe20000000000 */
[C---:B------:R-:W-:Y:S01]  /*8ea0*/  FFMA R2, R49.reuse, R63, R2 ;  /* 0x0000003f31027223 */ /* 0x040fe20000000002 */
[--C-:B------:R-:W-:Y:S02]  /*8eb0*/  HADD2.F32 R68, -RZ, R85.reuse.H0_H0 ;  /* 0x20000055ff447230 */ /* 0x100fe40000004100 */
[----:B------:R-:W-:Y:S01]  /*8ec0*/  FFMA R3, R49, R64, R3 ;  /* 0x0000004031037223 */ /* 0x000fe20000000003 */
[----:B------:R-:W-:Y:S02]  /*8ed0*/  HADD2.F32 R69, -RZ, R85.H1_H1 ;  /* 0x30000055ff457230 */ /* 0x000fe40000004100 */
[C---:B------:R-:W-:Y:S01]  /*8ee0*/  FMUL R21, R47.reuse, R26 ;  /* 0x0000001a2f157220 */ /* 0x040fe20000400000 */
[----:B------:R-:W-:Y:S01]  /*8ef0*/  FMUL R22, R47, R27 ;  /* 0x0000001b2f167220 */ /* 0x000fe20000400000 */
[C---:B------:R-:W-:Y:S01]  /*8f00*/  FFMA R6, R49.reuse, R65, R6 ;  /* 0x0000004131067223 */ /* 0x040fe20000000006 */
[----:B------:R-:W-:Y:S01]  /*8f10*/  FFMA R7, R49, R66, R7 ;  /* 0x0000004231077223 */ /* 0x000fe20000000007 */
[----:B------:R-:W-:Y:S01]  /*8f20*/  FMUL R23, R47, R28 ;  /* 0x0000001c2f177220 */ /* 0x000fe20000400000 */
[C---:B------:R-:W-:Y:S01]  /*8f30*/  FFMA R20, R49.reuse, R67, R20 ;  /* 0x0000004331147223 */ /* 0x040fe20000000014 */
[--C-:B------:R-:W-:Y:S02]  /*8f40*/  HADD2.F32 R72, -RZ, R86.reuse.H0_H0 ;  /* 0x20000056ff487230 */ /* 0x100fe40000004100 */
[C---:B------:R-:W-:Y:S01]  /*8f50*/  FFMA R21, R49.reuse, R68, R21 ;  /* 0x0000004431157223 */ /* 0x040fe20000000015 */
[----:B------:R-:W-:Y:S02]  /*8f60*/  HADD2.F32 R73, -RZ, R86.H1_H1 ;  /* 0x30000056ff497230 */ /* 0x000fe40000004100 */
[----:B------:R-:W-:Y:S01]  /*8f70*/  FFMA R22, R49, R69, R22 ;  /* 0x0000004531167223 */ /* 0x000fe20000000016 */
[C---:B------:R-:W-:Y:S01]  /*8f80*/  FMUL R26, R47.reuse, R31 ;  /* 0x0000001f2f1a7220 */ /* 0x040fe20000400000 */
[----:B------:R-:W-:Y:S01]  /*8f90*/  FMUL R27, R47, R32 ;  /* 0x000000202f1b7220 */ /* 0x000fe20000400000 */
[----:B------:R-:W-:Y:S01]  /*8fa0*/  FFMA R23, R49, R70, R23 ;  /* 0x0000004631177223 */ /* 0x000fe20000000017 */
[----:B------:R-:W-:Y:S01]  /*8fb0*/  FMUL R28, R47, R33 ;  /* 0x000000212f1c7220 */ /* 0x000fe20000400000 */
[C---:B------:R-:W-:Y:S01]  /*8fc0*/  FFMA R24, R49.reuse, R71, R24 ;  /* 0x0000004731187223 */ /* 0x040fe20000000018 */
[--C-:B------:R-:W-:Y:S02]  /*8fd0*/  HADD2.F32 R75, -RZ, R87.reuse.H0_H0 ;  /* 0x20000057ff4b7230 */ /* 0x100fe40000004100 */
[C---:B------:R-:W-:Y:S01]  /*8fe0*/  FFMA R25, R49.reuse, R72, R25 ;  /* 0x0000004831197223 */ /* 0x040fe20000000019 */
[----:B------:R-:W-:Y:S02]  /*8ff0*/  HADD2.F32 R76, -RZ, R87.H1_H1 ;  /* 0x30000057ff4c7230 */ /* 0x000fe40000004100 */
[----:B------:R-:W-:Y:S01]  /*9000*/  FFMA R26, R49, R73, R26 ;  /* 0x00000049311a7223 */ /* 0x000fe2000000001a */
[----:B------:R-:W-:Y:S01]  /*9010*/  F2FP.SATFINITE.E4M3.F32.PACK_AB_MERGE_C R14, R15, R14, RZ ;  /* 0x0000000e0f0e723e */ /* 0x000fe200048070ff */
[----:B------:R-:W-:Y:S01]  /*9020*/  FFMA R27, R49, R48, R27 ;  /* 0x00000030311b7223 */ /* 0x000fe2000000001b */
[----:B------:R-:W-:Y:S01]  /*9030*/  F2FP.SATFINITE.E4M3.F32.PACK_AB_MERGE_C R18, R19, R18, RZ ;  /* 0x000000121312723e */ /* 0x000fe200048070ff */
[C---:B------:R-:W-:Y:S01]  /*9040*/  FFMA R28, R49.reuse, R74, R28 ;  /* 0x0000004a311c7223 */ /* 0x040fe2000000001c */
[C---:B------:R-:W-:Y:S01]  /*9050*/  FFMA R29, R49.reuse, R75, R29 ;  /* 0x0000004b311d7223 */ /* 0x040fe2000000001d */
[----:B------:R-:W-:Y:S01]  /*9060*/  FFMA R30, R49, R76, R30 ;  /* 0x0000004c311e7223 */ /* 0x000fe2000000001e */
[----:B------:R-:W-:Y:S02]  /*9070*/  F2FP.SATFINITE.E4M3.F32.PACK_AB_MERGE_C R32, R5, R4, R77 ;  /* 0x000000040520723e */ /* 0x000fe4000480704d */
[----:B------:R-:W-:Y:S02]  /*9080*/  F2FP.SATFINITE.E4M3.F32.PACK_AB_MERGE_C R33, R9, R8, R10 ;  /* 0x000000080921723e */ /* 0x000fe4000480700a */
        /* <DEDUP_REMOVED lines=10> */
[----:B------:R-:W-:Y:S05]  /*9130*/  F2FP.SATFINITE.E4M3.F32.PACK_AB_MERGE_C R7, R28, R27, R29 ;  /* 0x0000001b1c07723e */ /* 0x000fea000480701d */
        /* <DEDUP_REMOVED lines=18> */
.L_x_130:
[----:B------:R-:W-:Y:S05]  /*9260*/  BSYNC.RECONVERGENT B0 ;  /* 0x0000000000007941 */ /* 0x000fea0003800200 */
.L_x_129:
[----:B------:R-:W-:Y:S01]  /*9270*/  BAR.SYNC.DEFER_BLOCKING 0x1, 0x80 ;  /* 0x0042000000007b1d */ /* 0x000fe20000010000 */
[----:B------:R-:W-:Y:S01]  /*9280*/  ISETP.NE.AND P2, PT, R111, RZ, PT ;  /* 0x000000ff6f00720c */ /* 0x000fe20003f45270 */
[----:B------:R-:W-:Y:S01]  /*9290*/  IMAD.IADD R14, R43, 0x1, R94 ;  /* 0x000000012b0e7824 */ /* 0x000fe200078e025e */
[----:B------:R-:W-:Y:S01]  /*92a0*/  ISETP.NE.AND P0, PT, R112, 0x2, PT ;  /* 0x000000027000780c */ /* 0x000fe20003f05270 */
[----:B------:R-:W-:Y:S01]  /*92b0*/  IMAD.IADD R15, R44, 0x1, R95 ;  /* 0x000000012c0f7824 */ /* 0x000fe200078e025f */
[----:B------:R-:W-:Y:S02]  /*92c0*/  ISETP.NE.AND P1, PT, R45, 0x4, PT ;  /* 0x000000042d00780c */ /* 0x000fe40003f25270 */
[----:B------:R-:W-:Y:S02]  /*92d0*/  SEL R2, RZ, 0x1, P0 ;  /* 0x00000001ff027807 */ /* 0x000fe40000000000 */
[----:B------:R-:W-:Y:S02]  /*92e0*/  SEL R0, RZ, 0x1, P1 ;  /* 0x00000001ff007807 */ /* 0x000fe40000800000 */
[----:B------:R-:W-:Y:S02]  /*92f0*/  LOP3.LUT R106, R106, R2, RZ, 0x3c, !PT ;  /* 0x000000026a6a7212 */ /* 0x000fe400078e3cff */
[----:B------:R-:W-:Y:S02]  /*9300*/  LOP3.LUT R107, R107, R0, RZ, 0x3c, !PT ;  /* 0x000000006b6b7212 */ /* 0x000fe400078e3cff */
[----:B------:R-:W-:Y:S02]  /*9310*/  @P2 R2UR UR36, R103 ;  /* 0x00000000672422ca */ /* 0x000fe400000e0000 */
[----:B------:R-:W-:Y:S02]  /*9320*/  SEL R112, R112, RZ, P0 ;  /* 0x000000ff70707207 */ /* 0x000fe40000000000 */
[----:B------:R-:W-:Y:S01]  /*9330*/  SEL R45, R45, RZ, P1 ;  /* 0x000000ff2d2d7207 */ /* 0x000fe20000800000 */
[----:B------:R-:W-:Y:S10]  /*9340*/  @P2 BRA `(.L_x_131) ;  /* 0xffffffbc00382947 */ /* 0x000ff4000383ffff */
[----:B------:R-:W-:Y:S05]  /*9350*/  EXIT ;  /* 0x000000000000794d */ /* 0x000fea0003800000 */
.L_x_20:
[----:B--2---:R2:W1:Y:S02]  /*9360*/  SYNCS.PHASECHK.TRANS64.TRYWAIT P0, [R2+URZ+0x160], R3 ;  /* 0x00016003020075a7 */ /* 0x00446400080011ff */
[----:B-1----:R-:W-:Y:S05]  /*9370*/  @!P0 NANOSLEEP.SYNCS 0x989680 ;  /* 0x009896800000895d */ /* 0x002fea0003900000 */
[----:B------:R-:W1:Y:S02]  /*9380*/  @!P0 SYNCS.PHASECHK.TRANS64 P0, [R2+URZ+0x160], R3 ;  /* 0x00016003020085a7 */ /* 0x000e6400080010ff */
[----:B-1----:R-:W-:Y:S05]  /*9390*/  @!P0 BRA `(.L_x_20) ;  /* 0xfffffffc00f08947 */ /* 0x002fea000383ffff */
[----:B------:R-:W-:Y:S05]  /*93a0*/  BRA `(.L_x_132) ;  /* 0xffffff8000c87947 */ /* 0x000fea000383ffff */
.L_x_23:
[----:B-1----:R-:W-:-:S07]  /*93b0*/  MOV R2, UR33 ;  /* 0x0000002100027c02 */ /* 0x002fce0008000f00 */
.L_x_133:
[----:B-1----:R1:W2:Y:S02]  /*93c0*/  SYNCS.PHASECHK.TRANS64.TRYWAIT P0, [R2+URZ+0x50], R4 ;  /* 0x00005004020075a7 */ /* 0x0022a400080011ff */
[----:B--2---:R-:W-:Y:S05]  /*93d0*/  @!P0 NANOSLEEP.SYNCS 0x989680 ;  /* 0x009896800000895d */ /* 0x004fea0003900000 */
[----:B------:R-:W2:Y:S02]  /*93e0*/  @!P0 SYNCS.PHASECHK.TRANS64 P0, [R2+URZ+0x50], R4 ;  /* 0x00005004020085a7 */ /* 0x000ea400080010ff */
[----:B--2---:R-:W-:Y:S05]  /*93f0*/  @!P0 BRA `(.L_x_133) ;  /* 0xfffffffc00f08947 */ /* 0x004fea000383ffff */
[----:B------:R-:W-:Y:S05]  /*9400*/  BRA `(.L_x_22) ;  /* 0xffffff8400187947 */ /* 0x000fea000383ffff */
.L_x_29:
[----:B-1----:R-:W-:-:S07]  /*9410*/  MOV R2, UR17 ;  /* 0x0000001100027c02 */ /* 0x002fce0008000f00 */
.L_x_134:
[----:B-1----:R1:W2:Y:S02]  /*9420*/  SYNCS.PHASECHK.TRANS64.TRYWAIT P0, [R2+URZ+0x50], R4 ;  /* 0x00005004020075a7 */ /* 0x0022a400080011ff */
[----:B--2---:R-:W-:Y:S05]  /*9430*/  @!P0 NANOSLEEP.SYNCS 0x989680 ;  /* 0x009896800000895d */ /* 0x004fea0003900000 */
[----:B------:R-:W2:Y:S02]  /*9440*/  @!P0 SYNCS.PHASECHK.TRANS64 P0, [R2+URZ+0x50], R4 ;  /* 0x00005004020085a7 */ /* 0x000ea400080010ff */
[----:B--2---:R-:W-:Y:S05]  /*9450*/  @!P0 BRA `(.L_x_134) ;  /* 0xfffffffc00f08947 */ /* 0x004fea000383ffff */
[----:B------:R-:W-:Y:S05]  /*9460*/  BRA `(.L_x_28) ;  /* 0xffffff8400c07947 */ /* 0x000fea000383ffff */
.L_x_33:
[----:B-1----:R1:W2:Y:S02]  /*9470*/  SYNCS.PHASECHK.TRANS64.TRYWAIT P0, [R2+URZ+0xf0], R3 ;  /* 0x0000f003020075a7 */ /* 0x0022a400080011ff */
[----:B--2---:R-:W-:Y:S05]  /*9480*/  @!P0 NANOSLEEP.SYNCS 0x989680 ;  /* 0x009896800000895d */ /* 0x004fea0003900000 */
[----:B------:R-:W2:Y:S02]  /*9490*/  @!P0 SYNCS.PHASECHK.TRANS64 P0, [R2+URZ+0xf0], R3 ;  /* 0x0000f003020085a7 */ /* 0x000ea400080010ff */
[----:B--2---:R-:W-:Y:S05]  /*94a0*/  @!P0 BRA `(.L_x_33) ;  /* 0xfffffffc00f08947 */ /* 0x004fea000383ffff */
[----:B------:R-:W-:Y:S05]  /*94b0*/  BRA `(.L_x_135) ;  /* 0xffffff8800507947 */ /* 0x000fea000383ffff */
.L_x_37:
[----:B----4-:R-:W-:-:S07]  /*94c0*/  MOV R0, UR5 ;  /* 0x0000000500007c02 */ /* 0x010fce0008000f00 */
.L_x_136:
[----:B-1----:R1:W2:Y:S02]  /*94d0*/  SYNCS.PHASECHK.TRANS64.TRYWAIT P0, [R0+URZ], R2 ;  /* 0x00000002000075a7 */ /* 0x0022a400080011ff */
[----:B--2---:R-:W-:Y:S05]  /*94e0*/  @!P0 NANOSLEEP.SYNCS 0x989680 ;  /* 0x009896800000895d */ /* 0x004fea0003900000 */
[----:B------:R-:W2:Y:S02]  /*94f0*/  @!P0 SYNCS.PHASECHK.TRANS64 P0, [R0+URZ], R2 ;  /* 0x00000002000085a7 */ /* 0x000ea400080010ff */
[----:B--2---:R-:W-:Y:S05]  /*9500*/  @!P0 BRA `(.L_x_136) ;  /* 0xfffffffc00f08947 */ /* 0x004fea000383ffff */
[----:B------:R-:W-:Y:S05]  /*9510*/  BRA `(.L_x_137) ;  /* 0xffffff8c00c07947 */ /* 0x000fea000383ffff */
.L_x_38:
[----:B----4-:R-:W-:-:S07]  /*9520*/  MOV R0, UR5 ;  /* 0x0000000500007c02 */ /* 0x010fce0008000f00 */
.L_x_138:
[----:B-1----:R1:W2:Y:S02]  /*9530*/  SYNCS.PHASECHK.TRANS64.TRYWAIT P0, [R0+URZ], R3 ;  /* 0x00000003000075a7 */ /* 0x0022a400080011ff */
[----:B--2---:R-:W-:Y:S05]  /*9540*/  @!P0 NANOSLEEP.SYNCS 0x989680 ;  /* 0x009896800000895d */ /* 0x004fea0003900000 */
[----:B------:R-:W2:Y:S02]  /*9550*/  @!P0 SYNCS.PHASECHK.TRANS64 P0, [R0+URZ], R3 ;  /* 0x00000003000085a7 */ /* 0x000ea400080010ff */
[----:B--2---:R-:W-:Y:S05]  /*9560*/  @!P0 BRA `(.L_x_138) ;  /* 0xfffffffc00f08947 */ /* 0x004fea000383ffff */
[----:B------:R-:W-:Y:S05]  /*9570*/  BRA `(.L_x_139) ;  /* 0xffffff8c00cc7947 */ /* 0x000fea000383ffff */
.L_x_39:
[----:B----4-:R-:W-:-:S07]  /*9580*/  MOV R0, UR5 ;  /* 0x0000000500007c02 */ /* 0x010fce0008000f00 */
.L_x_140:
[----:B-1----:R1:W2:Y:S02]  /*9590*/  SYNCS.PHASECHK.TRANS64.TRYWAIT P0, [R0+URZ], R3 ;  /* 0x00000003000075a7 */ /* 0x0022a400080011ff */
[----:B--2---:R-:W-:Y:S05]  /*95a0*/  @!P0 NANOSLEEP.SYNCS 0x989680 ;  /* 0x009896800000895d */ /* 0x004fea0003900000 */
[----:B------:R-:W2:Y:S02]  /*95b0*/  @!P0 SYNCS.PHASECHK.TRANS64 P0, [R0+URZ], R3 ;  /* 0x00000003000085a7 */ /* 0x000ea400080010ff */
[----:B--2---:R-:W-:Y:S05]  /*95c0*/  @!P0 BRA `(.L_x_140) ;  /* 0xfffffffc00f08947 */ /* 0x004fea000383ffff */
[----:B------:R-:W-:Y:S05]  /*95d0*/  BRA `(.L_x_141) ;  /* 0xffffff8c00d87947 */ /* 0x000fea000383ffff */
.L_x_40:
[----:B----4-:R-:W-:-:S07]  /*95e0*/  MOV R0, UR5 ;  /* 0x0000000500007c02 */ /* 0x010fce0008000f00 */
.L_x_142:
[----:B-1----:R1:W2:Y:S02]  /*95f0*/  SYNCS.PHASECHK.TRANS64.TRYWAIT P0, [R0+URZ], R3 ;  /* 0x00000003000075a7 */ /* 0x0022a400080011ff */
[----:B--2---:R-:W-:Y:S05]  /*9600*/  @!P0 NANOSLEEP.SYNCS 0x989680 ;  /* 0x009896800000895d */ /* 0x004fea0003900000 */
[----:B------:R-:W2:Y:S02]  /*9610*/  @!P0 SYNCS.PHASECHK.TRANS64 P0, [R0+URZ], R3 ;  /* 0x00000003000085a7 */ /* 0x000ea400080010ff */
[----:B--2---:R-:W-:Y:S05]  /*9620*/  @!P0 BRA `(.L_x_142) ;  /* 0xfffffffc00f08947 */ /* 0x004fea000383ffff */
[----:B------:R-:W-:Y:S05]  /*9630*/  BRA `(.L_x_143) ;  /* 0xffffff8c00e47947 */ /* 0x000fea000383ffff */
.L_x_41:
[----:B----4-:R-:W-:-:S07]  /*9640*/  MOV R0, UR5 ;  /* 0x0000000500007c02 */ /* 0x010fce0008000f00 */
.L_x_144:
[----:B-1----:R1:W2:Y:S02]  /*9650*/  SYNCS.PHASECHK.TRANS64.TRYWAIT P0, [R0+URZ], R3 ;  /* 0x00000003000075a7 */ /* 0x0022a400080011ff */
[----:B--2---:R-:W-:Y:S05]  /*9660*/  @!P0 NANOSLEEP.SYNCS 0x989680 ;  /* 0x009896800000895d */ /* 0x004fea0003900000 */
[----:B------:R-:W2:Y:S02]  /*9670*/  @!P0 SYNCS.PHASECHK.TRANS64 P0, [R0+URZ], R3 ;  /* 0x00000003000085a7 */ /* 0x000ea400080010ff */
[----:B--2---:R-:W-:Y:S05]  /*9680*/  @!P0 BRA `(.L_x_144) ;  /* 0xfffffffc00f08947 */ /* 0x004fea000383ffff */
[----:B------:R-:W-:Y:S05]  /*9690*/  BRA `(.L_x_145) ;  /* 0xffffff8c00f07947 */ /* 0x000fea000383ffff */
.L_x_42:
[----:B----4-:R-:W-:-:S07]  /*96a0*/  MOV R0, UR5 ;  /* 0x0000000500007c02 */ /* 0x010fce0008000f00 */
.L_x_146:
[----:B-1----:R1:W2:Y:S02]  /*96b0*/  SYNCS.PHASECHK.TRANS64.TRYWAIT P0, [R0+URZ], R3 ;  /* 0x00000003000075a7 */ /* 0x0022a400080011ff */
[----:B--2---:R-:W-:Y:S05]  /*96c0*/  @!P0 NANOSLEEP.SYNCS 0x989680 ;  /* 0x009896800000895d */ /* 0x004fea0003900000 */
[----:B------:R-:W2:Y:S02]  /*96d0*/  @!P0 SYNCS.PHASECHK.TRANS64 P0, [R0+URZ], R3 ;  /* 0x00000003000085a7 */ /* 0x000ea400080010ff */
[----:B--2---:R-:W-:Y:S05]  /*96e0*/  @!P0 BRA `(.L_x_146) ;  /* 0xfffffffc00f08947 */ /* 0x004fea000383ffff */
[----:B------:R-:W-:Y:S05]  /*96f0*/  BRA `(.L_x_147) ;  /* 0xffffff8c00fc7947 */ /* 0x000fea000383ffff */
.L_x_43:
[----:B----4-:R-:W-:-:S07]  /*9700*/  MOV R0, UR5 ;  /* 0x0000000500007c02 */ /* 0x010fce0008000f00 */
.L_x_148:
[----:B-1----:R1:W2:Y:S02]  /*9710*/  SYNCS.PHASECHK.TRANS64.TRYWAIT P0, [R0+URZ], R3 ;  /* 0x00000003000075a7 */ /* 0x0022a400080011ff */
[----:B--2---:R-:W-:Y:S05]  /*9720*/  @!P0 NANOSLEEP.SYNCS 0x989680 ;  /* 0x009896800000895d */ /* 0x004fea0003900000 */
[----:B------:R-:W2:Y:S02]  /*9730*/  @!P0 SYNCS.PHASECHK.TRANS64 P0, [R0+URZ], R3 ;  /* 0x00000003000085a7 */ /* 0x000ea400080010ff */
[----:B--2---:R-:W-:Y:S05]  /*9740*/  @!P0 BRA `(.L_x_148) ;  /* 0xfffffffc00f08947 */ /* 0x004fea000383ffff */
[----:B------:R-:W-:Y:S05]  /*9750*/  BRA `(.L_x_149) ;  /* 0xffffff9000087947 */ /* 0x000fea000383ffff */
.L_x_44:
[----:B----4-:R-:W-:-:S07]  /*9760*/  MOV R0, UR5 ;  /* 0x0000000500007c02 */ /* 0x010fce0008000f00 */
.L_x_150:
[----:B-1----:R1:W2:Y:S02]  /*9770*/  SYNCS.PHASECHK.TRANS64.TRYWAIT P0, [R0+URZ], R3 ;  /* 0x00000003000075a7 */ /* 0x0022a400080011ff */
[----:B--2---:R-:W-:Y:S05]  /*9780*/  @!P0 NANOSLEEP.SYNCS 0x989680 ;  /* 0x009896800000895d */ /* 0x004fea0003900000 */
[----:B------:R-:W2:Y:S02]  /*9790*/  @!P0 SYNCS.PHASECHK.TRANS64 P0, [R0+URZ], R3 ;  /* 0x00000003000085a7 */ /* 0x000ea400080010ff */
[----:B--2---:R-:W-:Y:S05]  /*97a0*/  @!P0 BRA `(.L_x_150) ;  /* 0xfffffffc00f08947 */ /* 0x004fea000383ffff */
[----:B------:R-:W-:Y:S05]  /*97b0*/  BRA `(.L_x_151) ;  /* 0xffffff9000147947 */ /* 0x000fea000383ffff */
.L_x_45:
[----:B----4-:R-:W-:-:S07]  /*97c0*/  MOV R0, UR5 ;  /* 0x0000000500007c02 */ /* 0x010fce0008000f00 */
.L_x_152:
[----:B-1----:R1:W2:Y:S02]  /*97d0*/  SYNCS.PHASECHK.TRANS64.TRYWAIT P0, [R0+URZ], R3 ;  /* 0x00000003000075a7 */ /* 0x0022a400080011ff */
[----:B--2---:R-:W-:Y:S05]  /*97e0*/  @!P0 NANOSLEEP.SYNCS 0x989680 ;  /* 0x009896800000895d */ /* 0x004fea0003900000 */
[----:B------:R-:W2:Y:S02]  /*97f0*/  @!P0 SYNCS.PHASECHK.TRANS64 P0, [R0+URZ], R3 ;  /* 0x00000003000085a7 */ /* 0x000ea400080010ff */
[----:B--2---:R-:W-:Y:S05]  /*9800*/  @!P0 BRA `(.L_x_152) ;  /* 0xfffffffc00f08947 */ /* 0x004fea000383ffff */
[----:B------:R-:W-:Y:S05]  /*9810*/  BRA `(.L_x_153) ;  /* 0xffffff9000207947 */ /* 0x000fea000383ffff */
.L_x_48:
[----:B-1----:R1:W2:Y:S02]  /*9820*/  SYNCS.PHASECHK.TRANS64.TRYWAIT P0, [R0+URZ+0x150], R4 ;  /* 0x00015004000075a7 */ /* 0x0022a400080011ff */
[----:B--2---:R-:W-:Y:S05]  /*9830*/  @!P0 NANOSLEEP.SYNCS 0x989680 ;  /* 0x009896800000895d */ /* 0x004fea0003900000 */
[----:B------:R-:W2:Y:S02]  /*9840*/  @!P0 SYNCS.PHASECHK.TRANS64 P0, [R0+URZ+0x150], R4 ;  /* 0x00015004000085a7 */ /* 0x000ea400080010ff */
[----:B--2---:R-:W-:Y:S05]  /*9850*/  @!P0 BRA `(.L_x_48) ;  /* 0xfffffffc00f08947 */ /* 0x004fea000383ffff */
[----:B------:R-:W-:Y:S05]  /*9860*/  BRA `(.L_x_154) ;  /* 0xffffff90007c7947 */ /* 0x000fea000383ffff */
.L_x_49:
[----:B------:R-:W-:-:S07]  /*9870*/  MOV R0, UR5 ;  /* 0x0000000500007c02 */ /* 0x000fce0008000f00 */
.L_x_155:
[----:B-1----:R1:W2:Y:S02]  /*9880*/  SYNCS.PHASECHK.TRANS64.TRYWAIT P0, [R0+URZ+0x100], R5 ;  /* 0x00010005000075a7 */ /* 0x0022a400080011ff */
[----:B--2---:R-:W-:Y:S05]  /*9890*/  @!P0 NANOSLEEP.SYNCS 0x989680 ;  /* 0x009896800000895d */ /* 0x004fea0003900000 */
[----:B------:R-:W2:Y:S02]  /*98a0*/  @!P0 SYNCS.PHASECHK.TRANS64 P0, [R0+URZ+0x100], R5 ;  /* 0x00010005000085a7 */ /* 0x000ea400080010ff */
[----:B--2---:R-:W-:Y:S05]  /*98b0*/  @!P0 BRA `(.L_x_155) ;  /* 0xfffffffc00f08947 */ /* 0x004fea000383ffff */
[----:B------:R-:W-:Y:S05]  /*98c0*/  BRA `(.L_x_156) ;  /* 0xffffff90008c7947 */ /* 0x000fea000383ffff */
.L_x_50:
[----:B-1----:R1:W2:Y:S02]  /*98d0*/  SYNCS.PHASECHK.TRANS64.TRYWAIT P1, [R0+URZ+0xf0], R4 ;  /* 0x0000f004000075a7 */ /* 0x0022a400080211ff */
[----:B--2---:R-:W-:Y:S05]  /*98e0*/  @!P1 NANOSLEEP.SYNCS 0x989680 ;  /* 0x009896800000995d */ /* 0x004fea0003900000 */
[----:B------:R-:W2:Y:S02]  /*98f0*/  @!P1 SYNCS.PHASECHK.TRANS64 P1, [R0+URZ+0xf0], R4 ;  /* 0x0000f004000095a7 */ /* 0x000ea400080210ff */
[----:B--2---:R-:W-:Y:S05]  /*9900*/  @!P1 BRA `(.L_x_50) ;  /* 0xfffffffc00f09947 */ /* 0x004fea000383ffff */
[----:B------:R-:W-:Y:S05]  /*9910*/  BRA `(.L_x_157) ;  /* 0xffffff9000bc7947 */ /* 0x000fea000383ffff */
.L_x_53:
[----:B------:R-:W-:-:S07]  /*9920*/  MOV R0, UR5 ;  /* 0x0000000500007c02 */ /* 0x000fce0008000f00 */
.L_x_158:
[----:B-1----:R1:W2:Y:S02]  /*9930*/  SYNCS.PHASECHK.TRANS64.TRYWAIT P0, [R0+URZ+0x100], R2 ;  /* 0x00010002000075a7 */ /* 0x0022a400080011ff */
[----:B--2---:R-:W-:Y:S05]  /*9940*/  @!P0 NANOSLEEP.SYNCS 0x989680 ;  /* 0x009896800000895d */ /* 0x004fea0003900000 */
[----:B------:R-:W2:Y:S02]  /*9950*/  @!P0 SYNCS.PHASECHK.TRANS64 P0, [R0+URZ+0x100], R2 ;  /* 0x00010002000085a7 */ /* 0x000ea400080010ff */
[----:B--2---:R-:W-:Y:S05]  /*9960*/  @!P0 BRA `(.L_x_158) ;  /* 0xfffffffc00f08947 */ /* 0x004fea000383ffff */
[----:B------:R-:W-:Y:S05]  /*9970*/  BRA `(.L_x_52) ;  /* 0xffffff9400107947 */ /* 0x000fea000383ffff */
.L_x_60:
[----:B-1----:R1:W2:Y:S02]  /*9980*/  SYNCS.PHASECHK.TRANS64.TRYWAIT P1, [R0+URZ+0xf0], R2 ;  /* 0x0000f002000075a7 */ /* 0x0022a400080211ff */
[----:B--2---:R-:W-:Y:S05]  /*9990*/  @!P1 NANOSLEEP.SYNCS 0x989680 ;  /* 0x009896800000995d */ /* 0x004fea0003900000 */
[----:B------:R-:W2:Y:S02]  /*99a0*/  @!P1 SYNCS.PHASECHK.TRANS64 P1, [R0+URZ+0xf0], R2 ;  /* 0x0000f002000095a7 */ /* 0x000ea400080210ff */
[----:B--2---:R-:W-:Y:S05]  /*99b0*/  @!P1 BRA `(.L_x_60) ;  /* 0xfffffffc00f09947 */ /* 0x004fea000383ffff */
[----:B------:R-:W-:Y:S05]  /*99c0*/  BRA `(.L_x_159) ;  /* 0xffffff9800707947 */ /* 0x000fea000383ffff */
.L_x_61:
[----:B------:R-:W-:-:S07]  /*99d0*/  MOV R2, UR8 ;  /* 0x0000000800027c02 */ /* 0x000fce0008000f00 */
.L_x_160:
[----:B-1----:R1:W2:Y:S02]  /*99e0*/  SYNCS.PHASECHK.TRANS64.TRYWAIT P0, [R2+URZ+0x130], R0 ;  /* 0x00013000020075a7 */ /* 0x0022a400080011ff */
[----:B--2---:R-:W-:Y:S05]  /*99f0*/  @!P0 NANOSLEEP.SYNCS 0x989680 ;  /* 0x009896800000895d */ /* 0x004fea0003900000 */
[----:B------:R-:W2:Y:S02]  /*9a00*/  @!P0 SYNCS.PHASECHK.TRANS64 P0, [R2+URZ+0x130], R0 ;  /* 0x00013000020085a7 */ /* 0x000ea400080010ff */
[----:B--2---:R-:W-:Y:S05]  /*9a10*/  @!P0 BRA `(.L_x_160) ;  /* 0xfffffffc00f08947 */ /* 0x004fea000383ffff */
[----:B------:R-:W-:Y:S05]  /*9a20*/  BRA `(.L_x_161) ;  /* 0xffffff9800c07947 */ /* 0x000fea000383ffff */
.L_x_64:
[----:B------:R-:W-:Y:S07]  /*9a30*/  MOV R0, UR7 ;  /* 0x0000000700007c02 */ /* 0x000fee0008000f00 */
.L_x_162:
[----:B-1----:R1:W2:Y:S02]  /*9a40*/  SYNCS.PHASECHK.TRANS64.TRYWAIT P0, [R0+URZ], R2 ;  /* 0x00000002000075a7 */ /* 0x0022a400080011ff */
[----:B--2---:R-:W-:Y:S05]  /*9a50*/  @!P0 NANOSLEEP.SYNCS 0x989680 ;  /* 0x009896800000895d */ /* 0x004fea0003900000 */
[----:B------:R-:W2:Y:S02]  /*9a60*/  @!P0 SYNCS.PHASECHK.TRANS64 P0, [R0+URZ], R2 ;  /* 0x00000002000085a7 */ /* 0x000ea400080010ff */
[----:B--2---:R-:W-:Y:S05]  /*9a70*/  @!P0 BRA `(.L_x_162) ;  /* 0xfffffffc00f08947 */ /* 0x004fea000383ffff */
[----:B------:R-:W-:Y:S05]  /*9a80*/  BRA `(.L_x_63) ;  /* 0xffffff9800dc7947 */ /* 0x000fea000383ffff */
.L_x_67:
[----:B------:R-:W-:-:S07]  /*9a90*/  MOV R0, UR5 ;  /* 0x0000000500007c02 */ /* 0x000fce0008000f00 */
.L_x_163:
[----:B--2---:R2:W3:Y:S02]  /*9aa0*/  SYNCS.PHASECHK.TRANS64.TRYWAIT P0, [R0+URZ], R2 ;  /* 0x00000002000075a7 */ /* 0x0044e400080011ff */
[----:B---3--:R-:W-:Y:S05]  /*9ab0*/  @!P0 NANOSLEEP.SYNCS 0x989680 ;  /* 0x009896800000895d */ /* 0x008fea0003900000 */
[----:B------:R-:W3:Y:S02]  /*9ac0*/  @!P0 SYNCS.PHASECHK.TRANS64 P0, [R0+URZ], R2 ;  /* 0x00000002000085a7 */ /* 0x000ee400080010ff */
[----:B---3--:R-:W-:Y:S05]  /*9ad0*/  @!P0 BRA `(.L_x_163) ;  /* 0xfffffffc00f08947 */ /* 0x008fea000383ffff */
[----:B------:R-:W-:Y:S05]  /*9ae0*/  BRA `(.L_x_164) ;  /* 0xffffff9c00907947 */ /* 0x000fea000383ffff */
.L_x_68:
[----:B------:R-:W-:-:S07]  /*9af0*/  MOV R0, UR5 ;  /* 0x0000000500007c02 */ /* 0x000fce0008000f00 */
.L_x_165:
[----:B-1----:R1:W2:Y:S02]  /*9b00*/  SYNCS.PHASECHK.TRANS64.TRYWAIT P0, [R0+URZ], R3 ;  /* 0x00000003000075a7 */ /* 0x0022a400080011ff */
[----:B--2---:R-:W-:Y:S05]  /*9b10*/  @!P0 NANOSLEEP.SYNCS 0x989680 ;  /* 0x009896800000895d */ /* 0x004fea0003900000 */
[----:B------:R-:W2:Y:S02]  /*9b20*/  @!P0 SYNCS.PHASECHK.TRANS64 P0, [R0+URZ], R3 ;  /* 0x00000003000085a7 */ /* 0x000ea400080010ff */
[----:B--2---:R-:W-:Y:S05]  /*9b30*/  @!P0 BRA `(.L_x_165) ;  /* 0xfffffffc00f08947 */ /* 0x004fea000383ffff */
[----:B------:R-:W-:Y:S05]  /*9b40*/  BRA `(.L_x_166) ;  /* 0xffffff9c009c7947 */ /* 0x000fea000383ffff */
.L_x_69:
[----:B------:R-:W-:-:S07]  /*9b50*/  MOV R0, UR5 ;  /* 0x0000000500007c02 */ /* 0x000fce0008000f00 */
.L_x_167:
[----:B-1----:R1:W2:Y:S02]  /*9b60*/  SYNCS.PHASECHK.TRANS64.TRYWAIT P0, [R0+URZ], R3 ;  /* 0x00000003000075a7 */ /* 0x0022a400080011ff */
[----:B--2---:R-:W-:Y:S05]  /*9b70*/  @!P0 NANOSLEEP.SYNCS 0x989680 ;  /* 0x009896800000895d */ /* 0x004fea0003900000 */
[----:B------:R-:W2:Y:S02]  /*9b80*/  @!P0 SYNCS.PHASECHK.TRANS64 P0, [R0+URZ], R3 ;  /* 0x00000003000085a7 */ /* 0x000ea400080010ff */
[----:B--2---:R-:W-:Y:S05]  /*9b90*/  @!P0 BRA `(.L_x_167) ;  /* 0xfffffffc00f08947 */ /* 0x004fea000383ffff */
[----:B------:R-:W-:Y:S05]  /*9ba0*/  BRA `(.L_x_168) ;  /* 0xffffff9c00a87947 */ /* 0x000fea000383ffff */
.L_x_70:
[----:B-1----:R-:W-:-:S07]  /*9bb0*/  MOV R0, UR7 ;  /* 0x0000000700007c02 */ /* 0x002fce0008000f00 */
.L_x_169:
[----:B-1----:R1:W2:Y:S02]  /*9bc0*/  SYNCS.PHASECHK.TRANS64.TRYWAIT P0, [R0+URZ], R2 ;  /* 0x00000002000075a7 */ /* 0x0022a400080011ff */
[----:B--2---:R-:W-:Y:S05]  /*9bd0*/  @!P0 NANOSLEEP.SYNCS 0x989680 ;  /* 0x009896800000895d */ /* 0x004fea0003900000 */
[----:B------:R-:W2:Y:S02]  /*9be0*/  @!P0 SYNCS.PHASECHK.TRANS64 P0, [R0+URZ], R2 ;  /* 0x00000002000085a7 */ /* 0x000ea400080010ff */
[----:B--2---:R-:W-:Y:S05]  /*9bf0*/  @!P0 BRA `(.L_x_169) ;  /* 0xfffffffc00f08947 */ /* 0x004fea000383ffff */
[----:B------:R-:W-:Y:S05]  /*9c00*/  BRA `(.L_x_170) ;  /* 0xffffff9c00b47947 */ /* 0x000fea000383ffff */
.L_x_75:
[----:B--2---:R2:W3:Y:S02]  /*9c10*/  SYNCS.PHASECHK.TRANS64.TRYWAIT P0, [R0+URZ+0xf0], R2 ;  /* 0x0000f002000075a7 */ /* 0x0044e400080011ff */
[----:B---3--:R-:W-:Y:S05]  /*9c20*/  @!P0 NANOSLEEP.SYNCS 0x989680 ;  /* 0x009896800000895d */ /* 0x008fea0003900000 */
[----:B------:R-:W3:Y:S02]  /*9c30*/  @!P0 SYNCS.PHASECHK.TRANS64 P0, [R0+URZ+0xf0], R2 ;  /* 0x0000f002000085a7 */ /* 0x000ee400080010ff */
[----:B---3--:R-:W-:Y:S05]  /*9c40*/  @!P0 BRA `(.L_x_75) ;  /* 0xfffffffc00f08947 */ /* 0x008fea000383ffff */
[----:B------:R-:W-:Y:S05]  /*9c50*/  BRA `(.L_x_171) ;  /* 0xffffffa000c07947 */ /* 0x000fea000383ffff */
.L_x_78:
[----:B------:R-:W-:Y:S07]  /*9c60*/  MOV R0, UR7 ;  /* 0x0000000700007c02 */ /* 0x000fee0008000f00 */
.L_x_172:
[----:B--2---:R2:W3:Y:S02]  /*9c70*/  SYNCS.PHASECHK.TRANS64.TRYWAIT P0, [R0+URZ+0xe8], R2 ;  /* 0x0000e802000075a7 */ /* 0x0044e400080011ff */
[----:B---3--:R-:W-:Y:S05]  /*9c80*/  @!P0 NANOSLEEP.SYNCS 0x989680 ;  /* 0x009896800000895d */ /* 0x008fea0003900000 */
[----:B------:R-:W3:Y:S02]  /*9c90*/  @!P0 SYNCS.PHASECHK.TRANS64 P0, [R0+URZ+0xe8], R2 ;  /* 0x0000e802000085a7 */ /* 0x000ee400080010ff */
[----:B---3--:R-:W-:Y:S05]  /*9ca0*/  @!P0 BRA `(.L_x_172) ;  /* 0xfffffffc00f08947 */ /* 0x008fea000383ffff */
[----:B------:R-:W-:Y:S05]  /*9cb0*/  BRA `(.L_x_77) ;  /* 0xffffffa400a07947 */ /* 0x000fea000383ffff */
.L_x_81:
[----:B------:R-:W-:Y:S07]  /*9cc0*/  MOV R0, UR7 ;  /* 0x0000000700007c02 */ /* 0x000fee0008000f00 */
.L_x_173:
[----:B-1----:R1:W2:Y:S02]  /*9cd0*/  SYNCS.PHASECHK.TRANS64.TRYWAIT P0, [R0+URZ+0xc0], R14 ;  /* 0x0000c00e000075a7 */ /* 0x0022a400080011ff */
[----:B--2---:R-:W-:Y:S05]  /*9ce0*/  @!P0 NANOSLEEP.SYNCS 0x989680 ;  /* 0x009896800000895d */ /* 0x004fea0003900000 */
[----:B------:R-:W2:Y:S02]  /*9cf0*/  @!P0 SYNCS.PHASECHK.TRANS64 P0, [R0+URZ+0xc0], R14 ;  /* 0x0000c00e000085a7 */ /* 0x000ea400080010ff */
[----:B--2---:R-:W-:Y:S05]  /*9d00*/  @!P0 BRA `(.L_x_173) ;  /* 0xfffffffc00f08947 */ /* 0x004fea000383ffff */
[----:B------:R-:W-:Y:S05]  /*9d10*/  BRA `(.L_x_174) ;  /* 0xffffffa800187947 */ /* 0x000fea000383ffff */
.L_x_82:
[----:B------:R-:W-:Y:S07]  /*9d20*/  MOV R0, UR7 ;  /* 0x0000000700007c02 */ /* 0x000fee0008000f00 */
.L_x_175:
[----:B-1----:R1:W2:Y:S02]  /*9d30*/  SYNCS.PHASECHK.TRANS64.TRYWAIT P0, [R0+URZ+0xc8], R14 ;  /* 0x0000c80e000075a7 */ /* 0x0022a400080011ff */
[----:B--2---:R-:W-:Y:S05]  /*9d40*/  @!P0 NANOSLEEP.SYNCS 0x989680 ;  /* 0x009896800000895d */ /* 0x004fea0003900000 */
[----:B------:R-:W2:Y:S02]  /*9d50*/  @!P0 SYNCS.PHASECHK.TRANS64 P0, [R0+URZ+0xc8], R14 ;  /* 0x0000c80e000085a7 */ /* 0x000ea400080010ff */
[----:B--2---:R-:W-:Y:S05]  /*9d60*/  @!P0 BRA `(.L_x_175) ;  /* 0xfffffffc00f08947 */ /* 0x004fea000383ffff */
[----:B------:R-:W-:Y:S05]  /*9d70*/  BRA `(.L_x_176) ;  /* 0xffffffa800507947 */ /* 0x000fea000383ffff */
.L_x_83:
[----:B------:R-:W-:Y:S07]  /*9d80*/  MOV R0, UR7 ;  /* 0x0000000700007c02 */ /* 0x000fee0008000f00 */
.L_x_177:
[----:B-1----:R1:W2:Y:S02]  /*9d90*/  SYNCS.PHASECHK.TRANS64.TRYWAIT P0, [R0+URZ+0xd0], R14 ;  /* 0x0000d00e000075a7 */ /* 0x0022a400080011ff */
[----:B--2---:R-:W-:Y:S05]  /*9da0*/  @!P0 NANOSLEEP.SYNCS 0x989680 ;  /* 0x009896800000895d */ /* 0x004fea0003900000 */
[----:B------:R-:W2:Y:S02]  /*9db0*/  @!P0 SYNCS.PHASECHK.TRANS64 P0, [R0+URZ+0xd0], R14 ;  /* 0x0000d00e000085a7 */ /* 0x000ea400080010ff */
[----:B--2---:R-:W-:Y:S05]  /*9dc0*/  @!P0 BRA `(.L_x_177) ;  /* 0xfffffffc00f08947 */ /* 0x004fea000383ffff */
[----:B------:R-:W-:Y:S05]  /*9dd0*/  BRA `(.L_x_178) ;  /* 0xffffffa800947947 */ /* 0x000fea000383ffff */
.L_x_84:
[----:B------:R-:W-:Y:S07]  /*9de0*/  MOV R0, UR7 ;  /* 0x0000000700007c02 */ /* 0x000fee0008000f00 */
.L_x_179:
[----:B-1----:R1:W2:Y:S02]  /*9df0*/  SYNCS.PHASECHK.TRANS64.TRYWAIT P0, [R0+URZ+0xd8], R14 ;  /* 0x0000d80e000075a7 */ /* 0x0022a400080011ff */
[----:B--2---:R-:W-:Y:S05]  /*9e00*/  @!P0 NANOSLEEP.SYNCS 0x989680 ;  /* 0x009896800000895d */ /* 0x004fea0003900000 */
[----:B------:R-:W2:Y:S02]  /*9e10*/  @!P0 SYNCS.PHASECHK.TRANS64 P0, [R0+URZ+0xd8], R14 ;  /* 0x0000d80e000085a7 */ /* 0x000ea400080010ff */
[----:B--2---:R-:W-:Y:S05]  /*9e20*/  @!P0 BRA `(.L_x_179) ;  /* 0xfffffffc00f08947 */ /* 0x004fea000383ffff */
[----:B------:R-:W-:Y:S05]  /*9e30*/  BRA `(.L_x_180) ;  /* 0xffffffac00187947 */ /* 0x000fea000383ffff */
.L_x_86:
[----:B------:R-:W-:-:S07]  /*9e40*/  MOV R0, UR7 ;  /* 0x0000000700007c02 */ /* 0x000fce0008000f00 */
.L_x_181:
[----:B-1----:R1:W3:Y:S02]  /*9e50*/  SYNCS.PHASECHK.TRANS64.TRYWAIT P0, [R0+URZ+0xc0], R2 ;  /* 0x0000c002000075a7 */ /* 0x0022e400080011ff */
[----:B---3--:R-:W-:Y:S05]  /*9e60*/  @!P0 NANOSLEEP.SYNCS 0x989680 ;  /* 0x009896800000895d */ /* 0x008fea0003900000 */
[----:B------:R-:W3:Y:S02]  /*9e70*/  @!P0 SYNCS.PHASECHK.TRANS64 P0, [R0+URZ+0xc0], R2 ;  /* 0x0000c002000085a7 */ /* 0x000ee400080010ff */
[----:B---3--:R-:W-:Y:S05]  /*9e80*/  @!P0 BRA `(.L_x_181) ;  /* 0xfffffffc00f08947 */ /* 0x008fea000383ffff */
[----:B------:R-:W-:Y:S05]  /*9e90*/  BRA `(.L_x_182) ;  /* 0xffffffac00887947 */ /* 0x000fea000383ffff */
.L_x_87:
[----:B-1----:R-:W-:-:S07]  /*9ea0*/  MOV R0, UR7 ;  /* 0x0000000700007c02 */ /* 0x002fce0008000f00 */
.L_x_183:
[----:B-1----:R1:W3:Y:S02]  /*9eb0*/  SYNCS.PHASECHK.TRANS64.TRYWAIT P0, [R0+URZ+0xc8], R2 ;  /* 0x0000c802000075a7 */ /* 0x0022e400080011ff */
[----:B---3--:R-:W-:Y:S05]  /*9ec0*/  @!P0 NANOSLEEP.SYNCS 0x989680 ;  /* 0x009896800000895d */ /* 0x008fea0003900000 */
[----:B------:R-:W3:Y:S02]  /*9ed0*/  @!P0 SYNCS.PHASECHK.TRANS64 P0, [R0+URZ+0xc8], R2 ;  /* 0x0000c802000085a7 */ /* 0x000ee400080010ff */
[----:B---3--:R-:W-:Y:S05]  /*9ee0*/  @!P0 BRA `(.L_x_183) ;  /* 0xfffffffc00f08947 */ /* 0x008fea000383ffff */
[----:B------:R-:W-:Y:S05]  /*9ef0*/  BRA `(.L_x_184) ;  /* 0xffffffac00787947 */ /* 0x000fea000383ffff */
.L_x_88:
[----:B-1----:R-:W-:-:S07]  /*9f00*/  MOV R0, UR7 ;  /* 0x0000000700007c02 */ /* 0x002fce0008000f00 */
.L_x_185:
[----:B-1----:R1:W3:Y:S02]  /*9f10*/  SYNCS.PHASECHK.TRANS64.TRYWAIT P0, [R0+URZ+0xd0], R2 ;  /* 0x0000d002000075a7 */ /* 0x0022e400080011ff */
[----:B---3--:R-:W-:Y:S05]  /*9f20*/  @!P0 NANOSLEEP.SYNCS 0x989680 ;  /* 0x009896800000895d */ /* 0x008fea0003900000 */
[----:B------:R-:W3:Y:S02]  /*9f30*/  @!P0 SYNCS.PHASECHK.TRANS64 P0, [R0+URZ+0xd0], R2 ;  /* 0x0000d002000085a7 */ /* 0x000ee400080010ff */
[----:B---3--:R-:W-:Y:S05]  /*9f40*/  @!P0 BRA `(.L_x_185) ;  /* 0xfffffffc00f08947 */ /* 0x008fea000383ffff */
[----:B------:R-:W-:Y:S05]  /*9f50*/  BRA `(.L_x_186) ;  /* 0xffffffac00687947 */ /* 0x000fea000383ffff */
.L_x_90:
[----:B--2---:R2:W4:Y:S02]  /*9f60*/  SYNCS.PHASECHK.TRANS64.TRYWAIT P0, [R0+URZ+0xf0], R2 ;  /* 0x0000f002000075a7 */ /* 0x00452400080011ff */
[----:B----4-:R-:W-:Y:S05]  /*9f70*/  @!P0 NANOSLEEP.SYNCS 0x989680 ;  /* 0x009896800000895d */ /* 0x010fea0003900000 */
[----:B------:R-:W4:Y:S02]  /*9f80*/  @!P0 SYNCS.PHASECHK.TRANS64 P0, [R0+URZ+0xf0], R2 ;  /* 0x0000f002000085a7 */ /* 0x000f2400080010ff */
[----:B----4-:R-:W-:Y:S05]  /*9f90*/  @!P0 BRA `(.L_x_90) ;  /* 0xfffffffc00f08947 */ /* 0x010fea000383ffff */
[----:B------:R-:W-:Y:S05]  /*9fa0*/  BRA `(.L_x_187) ;  /* 0xffffffb000347947 */ /* 0x000fea000383ffff */
.L_x_101:
[----:B-1----:R1:W3:Y:S02]  /*9fb0*/  SYNCS.PHASECHK.TRANS64.TRYWAIT P1, [R2+URZ+0xa0], R0 ;  /* 0x0000a000020075a7 */ /* 0x0022e400080211ff */
[----:B---3--:R-:W-:Y:S05]  /*9fc0*/  @!P1 NANOSLEEP.SYNCS 0x989680 ;  /* 0x009896800000995d */ /* 0x008fea0003900000 */
[----:B------:R-:W3:Y:S02]  /*9fd0*/  @!P1 SYNCS.PHASECHK.TRANS64 P1, [R2+URZ+0xa0], R0 ;  /* 0x0000a000020095a7 */ /* 0x000ee400080210ff */
[----:B---3--:R-:W-:Y:S05]  /*9fe0*/  @!P1 BRA `(.L_x_101) ;  /* 0xfffffffc00f09947 */ /* 0x008fea000383ffff */
[----:B------:R-:W-:Y:S05]  /*9ff0*/  BRA `(.L_x_100) ;  /* 0xffffffbc004c7947 */ /* 0x000fea000383ffff */
.L_x_103:
[----:B-1----:R1:W2:Y:S02]  /*a000*/  SYNCS.PHASECHK.TRANS64.TRYWAIT P0, [R113+URZ+0x110], R3 ;  /* 0x00011003710075a7 */ /* 0x0022a400080011ff */
[----:B--2---:R-:W-:Y:S05]  /*a010*/  @!P0 NANOSLEEP.SYNCS 0x989680 ;  /* 0x009896800000895d */ /* 0x004fea0003900000 */
[----:B------:R-:W2:Y:S02]  /*a020*/  @!P0 SYNCS.PHASECHK.TRANS64 P0, [R113+URZ+0x110], R3 ;  /* 0x00011003710085a7 */ /* 0x000ea400080010ff */
[----:B--2---:R-:W-:Y:S05]  /*a030*/  @!P0 BRA `(.L_x_103) ;  /* 0xfffffffc00f08947 */ /* 0x004fea000383ffff */
[----:B------:R-:W-:Y:S05]  /*a040*/  BRA `(.L_x_102) ;  /* 0xffffffbc00a07947 */ /* 0x000fea000383ffff */
.L_x_111:
[----:B--2---:R2:W3:Y:S02]  /*a050*/  SYNCS.PHASECHK.TRANS64.TRYWAIT P0, [R0+URZ+0xa0], R3 ;  /* 0x0000a003000075a7 */ /* 0x0044e400080011ff */
[----:B---3--:R-:W-:Y:S05]  /*a060*/  @!P0 NANOSLEEP.SYNCS 0x989680 ;  /* 0x009896800000895d */ /* 0x008fea0003900000 */
[----:B------:R-:W3:Y:S02]  /*a070*/  @!P0 SYNCS.PHASECHK.TRANS64 P0, [R0+URZ+0xa0], R3 ;  /* 0x0000a003000085a7 */ /* 0x000ee400080010ff */
[----:B---3--:R-:W-:Y:S05]  /*a080*/  @!P0 BRA `(.L_x_111) ;  /* 0xfffffffc00f08947 */ /* 0x008fea000383ffff */
[----:B------:R-:W-:Y:S05]  /*a090*/  BRA `(.L_x_110) ;  /* 0xffffffc800907947 */ /* 0x000fea000383ffff */
.L_x_119:
[----:B--2---:R2:W3:Y:S02]  /*a0a0*/  SYNCS.PHASECHK.TRANS64.TRYWAIT P0, [R0+URZ+0xa0], R4 ;  /* 0x0000a004000075a7 */ /* 0x0044e400080011ff */
[----:B---3--:R-:W-:Y:S05]  /*a0b0*/  @!P0 NANOSLEEP.SYNCS 0x989680 ;  /* 0x009896800000895d */ /* 0x008fea0003900000 */
[----:B------:R-:W3:Y:S02]  /*a0c0*/  @!P0 SYNCS.PHASECHK.TRANS64 P0, [R0+URZ+0xa0], R4 ;  /* 0x0000a004000085a7 */ /* 0x000ee400080010ff */
[----:B---3--:R-:W-:Y:S05]  /*a0d0*/  @!P0 BRA `(.L_x_119) ;  /* 0xfffffffc00f08947 */ /* 0x008fea000383ffff */
[----:B------:R-:W-:Y:S05]  /*a0e0*/  BRA `(.L_x_118) ;  /* 0xffffffd400d47947 */ /* 0x000fea000383ffff */
.L_x_127:
[----:B--2---:R2:W3:Y:S02]  /*a0f0*/  SYNCS.PHASECHK.TRANS64.TRYWAIT P0, [R0+URZ+0xa0], R4 ;  /* 0x0000a004000075a7 */ /* 0x0044e400080011ff */
[----:B---3--:R-:W-:Y:S05]  /*a100*/  @!P0 NANOSLEEP.SYNCS 0x989680 ;  /* 0x009896800000895d */ /* 0x008fea0003900000 */
[----:B------:R-:W3:Y:S02]  /*a110*/  @!P0 SYNCS.PHASECHK.TRANS64 P0, [R0+URZ+0xa0], R4 ;  /* 0x0000a004000085a7 */ /* 0x000ee400080010ff */
[----:B---3--:R-:W-:Y:S05]  /*a120*/  @!P0 BRA `(.L_x_127) ;  /* 0xfffffffc00f08947 */ /* 0x008fea000383ffff */
[----:B------:R-:W-:Y:S05]  /*a130*/  BRA `(.L_x_126) ;  /* 0xffffffe400247947 */ /* 0x000fea000383ffff */
        .weak           $__internal_0_$__cuda_sm10x_tcgen05_guardrail_trap_col_being_dealloced_not_returned_by_alloc
        .type           $__internal_0_$__cuda_sm10x_tcgen05_guardrail_trap_col_being_dealloced_not_returned_by_alloc,@function
        .size           $__internal_0_$__cuda_sm10x_tcgen05_guardrail_trap_col_being_dealloced_not_returned_by_alloc,($__internal_1_$__cuda_sm10x_tcgen05_guardrail_trap_phase_invalid_during_alloc - $__internal_0_$__cuda_sm10x_tcgen05_guardrail_trap_col_being_dealloced_not_returned_by_alloc)
$__internal_0_$__cuda_sm10x_tcgen05_guardrail_trap_col_being_dealloced_not_returned_by_alloc:
[----:B------:R-:W-:Y:S05]  /*a140*/  BPT.TRAP 0x1 ;  /* 0x000000040000795c */ /* 0x000fea0000300000 */
[----:B------:R-:W-:-:S04]  /*a150*/  HFMA2 R3, -RZ, RZ, 0, 0 ;  /* 0x00000000ff037431 */ /* 0x000fc800000001ff */
[----:B------:R-:W-:Y:S05]  /*a160*/  RET.REL.NODEC R2 `(_ZN7cutlass13device_kernelINS_4gemm6kernel13GemmUniversalIN4cute5tupleIJiiiiEEENS1_10collective13CollectiveMmaINS1_35MainloopSm100TmaUmmaWarpSpecializedILi10ELi2ELi4ENS5_IJNS4_1CILi1EEESB_SB_EEEEENS5_IJNSA_ILi64EEENSA_ILi256EEESE_EEENS_12float_e4m3_tENS5_IJlSB_lEEESH_SI_NS4_8TiledMMAINS4_8MMA_AtomIJNS4_10MMA_TraitsINS4_19SM100_MMA_F8F6F4_SSEJSH_SH_fSE_SF_NS4_17integral_constantINS4_4UMMA5MajorELSP_0EEESQ_NSN_INSO_7ScaleInELSR_0EEESS_EEEEEENS4_6LayoutISC_NS5_IJNSA_ILi0EEESW_SW_EEEEENS5_IJNS4_10UnderscoreESZ_SZ_EEEEENS4_13SM90_TMA_LOADENS4_14ComposedLayoutINS4_7SwizzleILi2ELi4ELi3EEENS4_18smem_ptr_flag_bitsILi8EEENSV_INS5_IJNSA_ILi8EEESE_EEENS5_IJSE_SB_EEEEEEEvNS4_8identityES12_S1C_vS1D_EENS_8epilogue10collective18CollectiveEpilogueINS1F_23Sm100TmaWarpSpecializedILi4ELi2ELi32ELb0ELb0EEEJSG_NS5_IJNSV_ISE_SB_EES1K_EEESH_SI_SH_SI_NS1F_6fusion15FusionCallbacksIS1J_NS1M_17LinearCombinationISH_fSH_fLNS_15FloatRoundStyleE2EEESG_S1L_JEEENS4_5SM1004TMEM4LOAD26SM100_TMEM_LOAD_16dp32b32xES12_S1C_NS4_39AutoVectorizingCopyWithAssumedAlignmentILi128EEENS4_14SM90_TMA_STOREES1C_S1X_S1X_EEEvvEEEEvNT_6ParamsE) ;  /* 0xffffff5c02a47950 */ /* 0x000fea0003c3ffff */
        .weak           $__internal_1_$__cuda_sm10x_tcgen05_guardrail_trap_phase_invalid_during_alloc
        .type           $__internal_1_$__cuda_sm10x_tcgen05_guardrail_trap_phase_invalid_during_alloc,@function
        .size           $__internal_1_$__cuda_sm10x_tcgen05_guardrail_trap_phase_invalid_during_alloc,($__internal_2_$__cuda_sm10x_tcgen05_guardrail_trap_unallocated_columns_being_dealloced - $__internal_1_$__cuda_sm10x_tcgen05_guardrail_trap_phase_invalid_during_alloc)
$__internal_1_$__cuda_sm10x_tcgen05_guardrail_trap_phase_invalid_during_alloc:
[----:B------:R-:W-:Y:S05]  /*a170*/  BPT.TRAP 0x1 ;  /* 0x000000040000795c */ /* 0x000fea0000300000 */
[----:B------:R-:W-:-:S04]  /*a180*/  MOV R3, 0x0 ;  /* 0x0000000000037802 */ /* 0x000fc80000000f00 */
[----:B------:R-:W-:Y:S05]  /*a190*/  RET.REL.NODEC R2 `(_ZN7cutlass13device_kernelINS_4gemm6kernel13GemmUniversalIN4cute5tupleIJiiiiEEENS1_10collective13CollectiveMmaINS1_35MainloopSm100TmaUmmaWarpSpecializedILi10ELi2ELi4ENS5_IJNS4_1CILi1EEESB_SB_EEEEENS5_IJNSA_ILi64EEENSA_ILi256EEESE_EEENS_12float_e4m3_tENS5_IJlSB_lEEESH_SI_NS4_8TiledMMAINS4_8MMA_AtomIJNS4_10MMA_TraitsINS4_19SM100_MMA_F8F6F4_SSEJSH_SH_fSE_SF_NS4_17integral_constantINS4_4UMMA5MajorELSP_0EEESQ_NSN_INSO_7ScaleInELSR_0EEESS_EEEEEENS4_6LayoutISC_NS5_IJNSA_ILi0EEESW_SW_EEEEENS5_IJNS4_10UnderscoreESZ_SZ_EEEEENS4_13SM90_TMA_LOADENS4_14ComposedLayoutINS4_7SwizzleILi2ELi4ELi3EEENS4_18smem_ptr_flag_bitsILi8EEENSV_INS5_IJNSA_ILi8EEESE_EEENS5_IJSE_SB_EEEEEEEvNS4_8identityES12_S1C_vS1D_EENS_8epilogue10collective18CollectiveEpilogueINS1F_23Sm100TmaWarpSpecializedILi4ELi2ELi32ELb0ELb0EEEJSG_NS5_IJNSV_ISE_SB_EES1K_EEESH_SI_SH_SI_NS1F_6fusion15FusionCallbacksIS1J_NS1M_17LinearCombinationISH_fSH_fLNS_15FloatRoundStyleE2EEESG_S1L_JEEENS4_5SM1004TMEM4LOAD26SM100_TMEM_LOAD_16dp32b32xES12_S1C_NS4_39AutoVectorizingCopyWithAssumedAlignmentILi128EEENS4_14SM90_TMA_STOREES1C_S1X_S1X_EEEvvEEEEvNT_6ParamsE) ;  /* 0xffffff5c02987950 */ /* 0x000fea0003c3ffff */
        .weak           $__internal_2_$__cuda_sm10x_tcgen05_guardrail_trap_unallocated_columns_being_dealloced
        .type           $__internal_2_$__cuda_sm10x_tcgen05_guardrail_trap_unallocated_columns_being_dealloced,@function
        .size           $__internal_2_$__cuda_sm10x_tcgen05_guardrail_trap_unallocated_columns_being_dealloced,(.L_x_189 - $__internal_2_$__cuda_sm10x_tcgen05_guardrail_trap_unallocated_columns_being_dealloced)
$__internal_2_$__cuda_sm10x_tcgen05_guardrail_trap_unallocated_columns_being_dealloced:
[----:B------:R-:W-:Y:S05]  /*a1a0*/  BPT.TRAP 0x1 ;  /* 0x000000040000795c */ /* 0x000fea0000300000 */
[----:B------:R-:W-:-:S04]  /*a1b0*/  HFMA2 R3, -RZ, RZ, 0, 0 ;  /* 0x00000000ff037431 */ /* 0x000fc800000001ff */
[----:B------:R-:W-:Y:S05]  /*a1c0*/  RET.REL.NODEC R2 `(_ZN7cutlass13device_kernelINS_4gemm6kernel13GemmUniversalIN4cute5tupleIJiiiiEEENS1_10collective13CollectiveMmaINS1_35MainloopSm100TmaUmmaWarpSpecializedILi10ELi2ELi4ENS5_IJNS4_1CILi1EEESB_SB_EEEEENS5_IJNSA_ILi64EEENSA_ILi256EEESE_EEENS_12float_e4m3_tENS5_IJlSB_lEEESH_SI_NS4_8TiledMMAINS4_8MMA_AtomIJNS4_10MMA_TraitsINS4_19SM100_MMA_F8F6F4_SSEJSH_SH_fSE_SF_NS4_17integral_constantINS4_4UMMA5MajorELSP_0EEESQ_NSN_INSO_7ScaleInELSR_0EEESS_EEEEEENS4_6LayoutISC_NS5_IJNSA_ILi0EEESW_SW_EEEEENS5_IJNS4_10UnderscoreESZ_SZ_EEEEENS4_13SM90_TMA_LOADENS4_14ComposedLayoutINS4_7SwizzleILi2ELi4ELi3EEENS4_18smem_ptr_flag_bitsILi8EEENSV_INS5_IJNSA_ILi8EEESE_EEENS5_IJSE_SB_EEEEEEEvNS4_8identityES12_S1C_vS1D_EENS_8epilogue10collective18CollectiveEpilogueINS1F_23Sm100TmaWarpSpecializedILi4ELi2ELi32ELb0ELb0EEEJSG_NS5_IJNSV_ISE_SB_EES1K_EEESH_SI_SH_SI_NS1F_6fusion15FusionCallbacksIS1J_NS1M_17LinearCombinationISH_fSH_fLNS_15FloatRoundStyleE2EEESG_S1L_JEEENS4_5SM1004TMEM4LOAD26SM100_TMEM_LOAD_16dp32b32xES12_S1C_NS4_39AutoVectorizingCopyWithAssumedAlignmentILi128EEENS4_14SM90_TMA_STOREES1C_S1X_S1X_EEEvvEEEEvNT_6ParamsE) ;  /* 0xffffff5c028c7950 */ /* 0x000fea0003c3ffff */
.L_x_188:
[----:B------:R-:W-:-:S00]  /*a1d0*/  BRA `(.L_x_188) ;  /* 0xfffffffc00fc7947 */ /* 0x000fc0000383ffff */
[----:B------:R-:W-:-:S00]  /*a1e0*/  NOP ;  /* 0x0000000000007918 */ /* 0x000fc00000000000 */
        /* <DEDUP_REMOVED lines=9> */
.L_x_189:


//--------------------- .nv.global.init           --------------------------
	.section	.nv.global.init,"aw",@progbits
.nv.global.init:
	.type		$str$27,@object
	.size		$str$27,($str$28 - $str$27)
$str$27:
        /*0000*/ 	.byte	0x28, 0x61, 0x64, 0x64, 0x72, 0x65, 0x73, 0x73, 0x20, 0x26, 0x20, 0x6d, 0x61, 0x73, 0x6b, 0x29
        /*0010*/ 	.byte	0x20, 0x3d, 0x3d, 0x20, 0x30, 0x00
	.type		$str$28,@object
	.size		$str$28,($str$26 - $str$28)
$str$28:
        /*0016*/ 	.byte	0x2f, 0x74, 0x6d, 0x70, 0x2f, 0x63, 0x75, 0x74, 0x6c, 0x61, 0x73, 0x73, 0x5f, 0x73, 0x77, 0x65
        /*0026*/ 	.byte	0x65, 0x70, 0x5f, 0x73, 0x72, 0x63, 0x2f, 0x69, 0x6e, 0x63, 0x6c, 0x75, 0x64, 0x65, 0x2f, 0x63
        /*0036*/ 	.byte	0x75, 0x74, 0x65, 0x2f, 0x70, 0x6f, 0x69, 0x6e, 0x74, 0x65, 0x72, 0x5f, 0x66, 0x6c, 0x61, 0x67
        /*0046*/ 	.byte	0x67, 0x65, 0x64, 0x2e, 0x68, 0x70, 0x70, 0x00
	.type		$str$26,@object
	.size		$str$26,($str$25 - $str$26)
$str$26:
        /*004e*/ 	.byte	0x2f, 0x74, 0x6d, 0x70, 0x2f, 0x63, 0x75, 0x74, 0x6c, 0x61, 0x73, 0x73, 0x5f, 0x73, 0x77, 0x65
        /*005e*/ 	.byte	0x65, 0x70, 0x5f, 0x73, 0x72, 0x63, 0x2f, 0x69, 0x6e, 0x63, 0x6c, 0x75, 0x64, 0x65, 0x2f, 0x63
        /*006e*/ 	.byte	0x75, 0x74, 0x65, 0x2f, 0x61, 0x74, 0x6f, 0x6d, 0x2f, 0x63, 0x6f, 0x70, 0x79, 0x5f, 0x74, 0x72
        /*007e*/ 	.byte	0x61, 0x69, 0x74, 0x73, 0x5f, 0x73, 0x6d, 0x31, 0x30, 0x30, 0x2e, 0x68, 0x70, 0x70, 0x00
	.type		$str$25,@object
	.size		$str$25,(__unnamed_1 - $str$25)
$str$25:
        /*008d*/ 	.byte	0x28, 0x28, 0x75, 0x69, 0x6e, 0x74, 0x33, 0x32, 0x5f, 0x74, 0x28, 0x74, 0x68, 0x72, 0x65, 0x61
        /*009d*/ 	.byte	0x64, 0x49, 0x64, 0x78, 0x2e, 0x78, 0x29, 0x20, 0x2f, 0x20, 0x33, 0x32, 0x29, 0x20, 0x25, 0x20
        /*00ad*/ 	.byte	0x34, 0x29, 0x20, 0x3d, 0x3d, 0x20, 0x28, 0x28, 0x28, 0x74, 0x6d, 0x65, 0x6d, 0x5f, 0x61, 0x64
        /*00bd*/ 	.byte	0x64, 0x72, 0x20, 0x3e, 0x3e, 0x20, 0x31, 0x36, 0x29, 0x20, 0x2f, 0x20, 0x33, 0x32, 0x29, 0x20
        /*00cd*/ 	.byte	0x25, 0x20, 0x34, 0x29, 0x00
	.type		__unnamed_1,@object
	.size		__unnamed_1,(__unnamed_2 - __unnamed_1)
__unnamed_1:
        /*00d2*/ 	.byte	0x61, 0x75, 0x74, 0x6f, 0x20, 0x63, 0x75, 0x74, 0x65, 0x3a, 0x3a, 0x61, 0x73, 0x5f, 0x70, 0x6f
        /* <DEDUP_REMOVED lines=24> */
        /*0262*/ 	.byte	0x3c, 0x34, 0x30, 0x39, 0x36, 0x3e, 0x3e, 0x3e, 0x3e, 0x5d, 0x00
	.type		__unnamed_2,@object
	.size		__unnamed_2,(__unnamed_3 - __unnamed_2)
__unnamed_2:
        /* <DEDUP_REMOVED lines=26> */
	.type		__unnamed_3,@object
	.size		__unnamed_3,(.L_3 - __unnamed_3)
__unnamed_3:
        /* <DEDUP_REMOVED lines=40> */
        /*0688*/ 	.byte	0x74, 0x65, 0x3a, 0x3a, 0x43, 0x3c, 0x30, 0x3e, 0x3e, 0x3e, 0x3e, 0x5d, 0x00
.L_3:


//--------------------- .nv.shared._ZN7cutlass13device_kernelINS_4gemm6kernel13GemmUniversalIN4cute5tupleIJiiiiEEENS1_10collective13CollectiveMmaINS1_35MainloopSm100TmaUmmaWarpSpecializedILi10ELi2ELi4ENS5_IJNS4_1CILi1EEESB_SB_EEEEENS5_IJNSA_ILi64EEENSA_ILi256EEESE_EEENS_12float_e4m3_tENS5_IJlSB_lEEESH_SI_NS4_8TiledMMAINS4_8MMA_AtomIJNS4_10MMA_TraitsINS4_19SM100_MMA_F8F6F4_SSEJSH_SH_fSE_SF_NS4_17integral_constantINS4_4UMMA5MajorELSP_0EEESQ_NSN_INSO_7ScaleInELSR_0EEESS_EEEEEENS4_6LayoutISC_NS5_IJNSA_ILi0EEESW_SW_EEEEENS5_IJNS4_10UnderscoreESZ_SZ_EEEEENS4_13SM90_TMA_LOADENS4_14ComposedLayoutINS4_7SwizzleILi2ELi4ELi3EEENS4_18smem_ptr_flag_bitsILi8EEENSV_INS5_IJNSA_ILi8EEESE_EEENS5_IJSE_SB_EEEEEEEvNS4_8identityES12_S1C_vS1D_EENS_8epilogue10collective18CollectiveEpilogueINS1F_23Sm100TmaWarpSpecializedILi4ELi2ELi32ELb0ELb0EEEJSG_NS5_IJNSV_ISE_SB_EES1K_EEESH_SI_SH_SI_NS1F_6fusion15FusionCallbacksIS1J_NS1M_17LinearCombinationISH_fSH_fLNS_15FloatRoundStyleE2EEESG_S1L_JEEENS4_5SM1004TMEM4LOAD26SM100_TMEM_LOAD_16dp32b32xES12_S1C_NS4_39AutoVectorizingCopyWithAssumedAlignmentILi128EEENS4_14SM90_TMA_STOREES1C_S1X_S1X_EEEvvEEEEvNT_6ParamsE --------------------------
	.section	.nv.shared._ZN7cutlass13device_kernelINS_4gemm6kernel13GemmUniversalIN4cute5tupleIJiiiiEEENS1_10collective13CollectiveMmaINS1_35MainloopSm100TmaUmmaWarpSpecializedILi10ELi2ELi4ENS5_IJNS4_1CILi1EEESB_SB_EEEEENS5_IJNSA_ILi64EEENSA_ILi256EEESE_EEENS_12float_e4m3_tENS5_IJlSB_lEEESH_SI_NS4_8TiledMMAINS4_8MMA_AtomIJNS4_10MMA_TraitsINS4_19SM100_MMA_F8F6F4_SSEJSH_SH_fSE_SF_NS4_17integral_constantINS4_4UMMA5MajorELSP_0EEESQ_NSN_INSO_7ScaleInELSR_0EEESS_EEEEEENS4_6LayoutISC_NS5_IJNSA_ILi0EEESW_SW_EEEEENS5_IJNS4_10UnderscoreESZ_SZ_EEEEENS4_13SM90_TMA_LOADENS4_14ComposedLayoutINS4_7SwizzleILi2ELi4ELi3EEENS4_18smem_ptr_flag_bitsILi8EEENSV_INS5_IJNSA_ILi8EEESE_EEENS5_IJSE_SB_EEEEEEEvNS4_8identityES12_S1C_vS1D_EENS_8epilogue10collective18CollectiveEpilogueINS1F_23Sm100TmaWarpSpecializedILi4ELi2ELi32ELb0ELb0EEEJSG_NS5_IJNSV_ISE_SB_EES1K_EEESH_SI_SH_SI_NS1F_6fusion15FusionCallbacksIS1J_NS1M_17LinearCombinationISH_fSH_fLNS_15FloatRoundStyleE2EEESG_S1L_JEEENS4_5SM1004TMEM4LOAD26SM100_TMEM_LOAD_16dp32b32xES12_S1C_NS4_39AutoVectorizingCopyWithAssumedAlignmentILi128EEENS4_14SM90_TMA_STOREES1C_S1X_S1X_EEEvvEEEEvNT_6ParamsE,"aw",@nobits
	.sectionflags	@""
	.align	16
	.zero		1024


//--------------------- .nv.shared.reserved.0     --------------------------
	.section	.nv.shared.reserved.0,"aw",@nobits
	.weak		__nv_reservedSMEM_offset_0_alias
	.size		__nv_reservedSMEM_offset_0_alias, 0, 64
	.other		__nv_reservedSMEM_offset_0_alias,@"STO_CUDA_RESERVED_SHARED STV_DEFAULT"
__nv_reservedSMEM_offset_0_alias:
	.zero		0
.nv.shared.reserved.0:
	.zero		64
	.weak		__nv_reservedSMEM_tcgen05_partition
	.type		__nv_reservedSMEM_tcgen05_partition,@object
	.size		__nv_reservedSMEM_tcgen05_partition,(.L_0 - __nv_reservedSMEM_tcgen05_partition)
__nv_reservedSMEM_tcgen05_partition:
	.zero		32
.L_0:


//--------------------- .nv.global                --------------------------
	.section	.nv.global,"aw",@nobits
.nv.global:
	.type		_ZN40_INTERNAL_cc53dba1_4_k_cu_0ad4163a_310624cute1_E,@object
	.size		_ZN40_INTERNAL_cc53dba1_4_k_cu_0ad4163a_310624cute1_E,(_ZN40_INTERNAL_cc53dba1_4_k_cu_0ad4163a_310624cuda3std3__45__cpo6cbeginE - _ZN40_INTERNAL_cc53dba1_4_k_cu_0ad4163a_310624cute1_E)
_ZN40_INTERNAL_cc53dba1_4_k_cu_0ad4163a_310624cute1_E:
	.zero		1
	.type		_ZN40_INTERNAL_cc53dba1_4_k_cu_0ad4163a_310624cuda3std3__45__cpo6cbeginE,@object
	.size		_ZN40_INTERNAL_cc53dba1_4_k_cu_0ad4163a_310624cuda3std3__45__cpo6cbeginE,(_ZN40_INTERNAL_cc53dba1_4_k_cu_0ad4163a_310624cuda3std3__48in_placeE - _ZN40_INTERNAL_cc53dba1_4_k_cu_0ad4163a_310624cuda3std3__45__cpo6cbeginE)
_ZN40_INTERNAL_cc53dba1_4_k_cu_0ad4163a_310624cuda3std3__45__cpo6cbeginE:
	.zero		1
	.type		_ZN40_INTERNAL_cc53dba1_4_k_cu_0ad4163a_310624cuda3std3__48in_placeE,@object
	.size		_ZN40_INTERNAL_cc53dba1_4_k_cu_0ad4163a_310624cuda3std3__48in_placeE,(_ZN40_INTERNAL_cc53dba1_4_k_cu_0ad4163a_310624cuda3std6ranges3__45__cpo9iter_moveE - _ZN40_INTERNAL_cc53dba1_4_k_cu_0ad4163a_310624cuda3std3__48in_placeE)
_ZN40_INTERNAL_cc53dba1_4_k_cu_0ad4163a_310624cuda3std3__48in_placeE:
	.zero		1
	.type		_ZN40_INTERNAL_cc53dba1_4_k_cu_0ad4163a_310624cuda3std6ranges3__45__cpo9iter_moveE,@object
	.size		_ZN40_INTERNAL_cc53dba1_4_k_cu_0ad4163a_310624cuda3std6ranges3__45__cpo9iter_moveE,(_ZN40_INTERNAL_cc53dba1_4_k_cu_0ad4163a_310624cuda3std3__45__cpo5beginE - _ZN40_INTERNAL_cc53dba1_4_k_cu_0ad4163a_310624cuda3std6ranges3__45__cpo9iter_moveE)
_ZN40_INTERNAL_cc53dba1_4_k_cu_0ad4163a_310624cuda3std6ranges3__45__cpo9iter_moveE:
	.zero		1
	.type		_ZN40_INTERNAL_cc53dba1_4_k_cu_0ad4163a_310624cuda3std3__45__cpo5beginE,@object
	.size		_ZN40_INTERNAL_cc53dba1_4_k_cu_0ad4163a_310624cuda3std3__45__cpo5beginE,(_ZN40_INTERNAL_cc53dba1_4_k_cu_0ad4163a_310624cuda3std3__442_GLOBAL__N__cc53dba1_4_k_cu_0ad4163a_310626ignoreE - _ZN40_INTERNAL_cc53dba1_4_k_cu_0ad4163a_310624cuda3std3__45__cpo5beginE)
_ZN40_INTERNAL_cc53dba1_4_k_cu_0ad4163a_310624cuda3std3__45__cpo5beginE:
	.zero		1
	.type		_ZN40_INTERNAL_cc53dba1_4_k_cu_0ad4163a_310624cuda3std3__442_GLOBAL__N__cc53dba1_4_k_cu_0ad4163a_310626ignoreE,@object
	.size		_ZN40_INTERNAL_cc53dba1_4_k_cu_0ad4163a_310624cuda3std3__442_GLOBAL__N__cc53dba1_4_k_cu_0ad4163a_310626ignoreE,(_ZN40_INTERNAL_cc53dba1_4_k_cu_0ad4163a_310624cute7productE - _ZN40_INTERNAL_cc53dba1_4_k_cu_0ad4163a_310624cuda3std3__442_GLOBAL__N__cc53dba1_4_k_cu_0ad4163a_310626ignoreE)
_ZN40_INTERNAL_cc53dba1_4_k_cu_0ad4163a_310624cuda3std3__442_GLOBAL__N__cc53dba1_4_k_cu_0ad4163a_310626ignoreE:
	.zero		1
	.type		_ZN40_INTERNAL_cc53dba1_4_k_cu_0ad4163a_310624cute7productE,@object
	.size		_ZN40_INTERNAL_cc53dba1_4_k_cu_0ad4163a_310624cute7productE,(_ZN40_INTERNAL_cc53dba1_4_k_cu_0ad4163a_310624cuda3std3__45__cpo3endE - _ZN40_INTERNAL_cc53dba1_4_k_cu_0ad4163a_310624cute7productE)
_ZN40_INTERNAL_cc53dba1_4_k_cu_0ad4163a_310624cute7productE:
	.zero		1
	.type		_ZN40_INTERNAL_cc53dba1_4_k_cu_0ad4163a_310624cuda3std3__45__cpo3endE,@object
	.size		_ZN40_INTERNAL_cc53dba1_4_k_cu_0ad4163a_310624cuda3std3__45__cpo3endE,(_ZN40_INTERNAL_cc53dba1_4_k_cu_0ad4163a_310624cuda3std3__419piecewise_constructE - _ZN40_INTERNAL_cc53dba1_4_k_cu_0ad4163a_310624cuda3std3__45__cpo3endE)
_ZN40_INTERNAL_cc53dba1_4_k_cu_0ad4163a_310624cuda3std3__45__cpo3endE:
	.zero		1
	.type		_ZN40_INTERNAL_cc53dba1_4_k_cu_0ad4163a_310624cuda3std3__419piecewise_constructE,@object
	.size		_ZN40_INTERNAL_cc53dba1_4_k_cu_0ad4163a_310624cuda3std3__419piecewise_constructE,(_ZN40_INTERNAL_cc53dba1_4_k_cu_0ad4163a_310624cuda3std3__45__cpo4cendE - _ZN40_INTERNAL_cc53dba1_4_k_cu_0ad4163a_310624cuda3std3__419piecewise_constructE)
_ZN40_INTERNAL_cc53dba1_4_k_cu_0ad4163a_310624cuda3std3__419piecewise_constructE:
	.zero		1
	.type		_ZN40_INTERNAL_cc53dba1_4_k_cu_0ad4163a_310624cuda3std3__45__cpo4cendE,@object
	.size		_ZN40_INTERNAL_cc53dba1_4_k_cu_0ad4163a_310624cuda3std3__45__cpo4cendE,(_ZN40_INTERNAL_cc53dba1_4_k_cu_0ad4163a_310624cuda3std6ranges3__45__cpo4swapE - _ZN40_INTERNAL_cc53dba1_4_k_cu_0ad4163a_310624cuda3std3__45__cpo4cendE)
_ZN40_INTERNAL_cc53dba1_4_k_cu_0ad4163a_310624cuda3std3__45__cpo4cendE:
	.zero		1
	.type		_ZN40_INTERNAL_cc53dba1_4_k_cu_0ad4163a_310624cuda3std6ranges3__45__cpo4swapE,@object
	.size		_ZN40_INTERNAL_cc53dba1_4_k_cu_0ad4163a_310624cuda3std6ranges3__45__cpo4swapE,(.L_11 - _ZN40_INTERNAL_cc53dba1_4_k_cu_0ad4163a_310624cuda3std6ranges3__45__cpo4swapE)
_ZN40_INTERNAL_cc53dba1_4_k_cu_0ad4163a_310624cuda3std6ranges3__45__cpo4swapE:
	.zero		1
.L_11:


//--------------------- .nv.constant0._ZN7cutlass13device_kernelINS_4gemm6kernel13GemmUniversalIN4cute5tupleIJiiiiEEENS1_10collective13CollectiveMmaINS1_35MainloopSm100TmaUmmaWarpSpecializedILi10ELi2ELi4ENS5_IJNS4_1CILi1EEESB_SB_EEEEENS5_IJNSA_ILi64EEENSA_ILi256EEESE_EEENS_12float_e4m3_tENS5_IJlSB_lEEESH_SI_NS4_8TiledMMAINS4_8MMA_AtomIJNS4_10MMA_TraitsINS4_19SM100_MMA_F8F6F4_SSEJSH_SH_fSE_SF_NS4_17integral_constantINS4_4UMMA5MajorELSP_0EEESQ_NSN_INSO_7ScaleInELSR_0EEESS_EEEEEENS4_6LayoutISC_NS5_IJNSA_ILi0EEESW_SW_EEEEENS5_IJNS4_10UnderscoreESZ_SZ_EEEEENS4_13SM90_TMA_LOADENS4_14ComposedLayoutINS4_7SwizzleILi2ELi4ELi3EEENS4_18smem_ptr_flag_bitsILi8EEENSV_INS5_IJNSA_ILi8EEESE_EEENS5_IJSE_SB_EEEEEEEvNS4_8identityES12_S1C_vS1D_EENS_8epilogue10collective18CollectiveEpilogueINS1F_23Sm100TmaWarpSpecializedILi4ELi2ELi32ELb0ELb0EEEJSG_NS5_IJNSV_ISE_SB_EES1K_EEESH_SI_SH_SI_NS1F_6fusion15FusionCallbacksIS1J_NS1M_17LinearCombinationISH_fSH_fLNS_15FloatRoundStyleE2EEESG_S1L_JEEENS4_5SM1004TMEM4LOAD26SM100_TMEM_LOAD_16dp32b32xES12_S1C_NS4_39AutoVectorizingCopyWithAssumedAlignmentILi128EEENS4_14SM90_TMA_STOREES1C_S1X_S1X_EEEvvEEEEvNT_6ParamsE --------------------------
	.section	.nv.constant0._ZN7cutlass13device_kernelINS_4gemm6kernel13GemmUniversalIN4cute5tupleIJiiiiEEENS1_10collective13CollectiveMmaINS1_35MainloopSm100TmaUmmaWarpSpecializedILi10ELi2ELi4ENS5_IJNS4_1CILi1EEESB_SB_EEEEENS5_IJNSA_ILi64EEENSA_ILi256EEESE_EEENS_12float_e4m3_tENS5_IJlSB_lEEESH_SI_NS4_8TiledMMAINS4_8MMA_AtomIJNS4_10MMA_TraitsINS4_19SM100_MMA_F8F6F4_SSEJSH_SH_fSE_SF_NS4_17integral_constantINS4_4UMMA5MajorELSP_0EEESQ_NSN_INSO_7ScaleInELSR_0EEESS_EEEEEENS4_6LayoutISC_NS5_IJNSA_ILi0EEESW_SW_EEEEENS5_IJNS4_10UnderscoreESZ_SZ_EEEEENS4_13SM90_TMA_LOADENS4_14ComposedLayoutINS4_7SwizzleILi2ELi4ELi3EEENS4_18smem_ptr_flag_bitsILi8EEENSV_INS5_IJNSA_ILi8EEESE_EEENS5_IJSE_SB_EEEEEEEvNS4_8identityES12_S1C_vS1D_EENS_8epilogue10collective18CollectiveEpilogueINS1F_23Sm100TmaWarpSpecializedILi4ELi2ELi32ELb0ELb0EEEJSG_NS5_IJNSV_ISE_SB_EES1K_EEESH_SI_SH_SI_NS1F_6fusion15FusionCallbacksIS1J_NS1M_17LinearCombinationISH_fSH_fLNS_15FloatRoundStyleE2EEESG_S1L_JEEENS4_5SM1004TMEM4LOAD26SM100_TMEM_LOAD_16dp32b32xES12_S1C_NS4_39AutoVectorizingCopyWithAssumedAlignmentILi128EEENS4_14SM90_TMA_STOREES1C_S1X_S1X_EEEvvEEEEvNT_6ParamsE,"a",@progbits
	.sectionflags	@""
	.align	4
.nv.constant0._ZN7cutlass13device_kernelINS_4gemm6kernel13GemmUniversalIN4cute5tupleIJiiiiEEENS1_10collective13CollectiveMmaINS1_35MainloopSm100TmaUmmaWarpSpecializedILi10ELi2ELi4ENS5_IJNS4_1CILi1EEESB_SB_EEEEENS5_IJNSA_ILi64EEENSA_ILi256EEESE_EEENS_12float_e4m3_tENS5_IJlSB_lEEESH_SI_NS4_8TiledMMAINS4_8MMA_AtomIJNS4_10MMA_TraitsINS4_19SM100_MMA_F8F6F4_SSEJSH_SH_fSE_SF_NS4_17integral_constantINS4_4UMMA5MajorELSP_0EEESQ_NSN_INSO_7ScaleInELSR_0EEESS_EEEEEENS4_6LayoutISC_NS5_IJNSA_ILi0EEESW_SW_EEEEENS5_IJNS4_10UnderscoreESZ_SZ_EEEEENS4_13SM90_TMA_LOADENS4_14ComposedLayoutINS4_7SwizzleILi2ELi4ELi3EEENS4_18smem_ptr_flag_bitsILi8EEENSV_INS5_IJNSA_ILi8EEESE_EEENS5_IJSE_SB_EEEEEEEvNS4_8identityES12_S1C_vS1D_EENS_8epilogue10collective18CollectiveEpilogueINS1F_23Sm100TmaWarpSpecializedILi4ELi2ELi32ELb0ELb0EEEJSG_NS5_IJNSV_ISE_SB_EES1K_EEESH_SI_SH_SI_NS1F_6fusion15FusionCallbacksIS1J_NS1M_17LinearCombinationISH_fSH_fLNS_15FloatRoundStyleE2EEESG_S1L_JEEENS4_5SM1004TMEM4LOAD26SM100_TMEM_LOAD_16dp32b32xES12_S1C_NS4_39AutoVectorizingCopyWithAssumedAlignmentILi128EEENS4_14SM90_TMA_STOREES1C_S1X_S1X_EEEvvEEEEvNT_6ParamsE:
	.zero		2944


//--------------------- SYMBOLS --------------------------

	.type		.nv.reservedSmem.offset0,@object
	.size		.nv.reservedSmem.offset0,0x4
	.type		.nv.reservedSmem.cap,@object
	.size		.nv.reservedSmem.cap,0x4
	.type		__assertfail,@function
